	.target	sm_90a

	.elftype	@"ET_EXEC"


//--------------------- .note.nv.tkinfo           --------------------------
	.section	.note.nv.tkinfo,"",@"SHT_NOTE"
	.sectionflags	@"SHF_NOTE_NV_TKINFO"
	.tkinfo
        /*0018*/ 	.word	0x00000002
        /*0030*/ 	.string	""
        /*0030*/ 	.string	"ptxas"
        /*0030*/ 	.string	"Cuda compilation tools, release 13.0, V13.0.88"
        /*0030*/ 	.string	"Build cuda_13.0.r13.0/compiler.36424714_0"
        /*0030*/ 	.string	"-arch sm_90a -m 64 "



//--------------------- .note.nv.cuinfo           --------------------------
	.section	.note.nv.cuinfo,"",@"SHT_NOTE"
	.sectionflags	@"SHF_NOTE_NV_CUINFO"
        /*0018*/ 	.short	0x0002
        /*001a*/ 	.short	0x005a
        /*001c*/ 	.short	0x0082
	.zero		2


//--------------------- .nv.info                  --------------------------
	.section	.nv.info,"",@"SHT_CUDA_INFO"
	.align	4


	//----- nvinfo : EIATTR_REGCOUNT
	.align		4
        /*0000*/ 	.byte	0x04, 0x2f
        /*0002*/ 	.short	(.L_12 - .L_11)
	.align		4
.L_11:
        /*0004*/ 	.word	index@(_ZN7cutlass13device_kernelINS_4gemm6kernel13GemmUniversalIN4cute5tupleIJiiiiEEENS1_10collective13CollectiveMmaINS1_37MainloopSm90TmaGmmaWarpSpecializedFP8ILi4ENS5_IJNS4_1CILi1EEESB_SB_EEENS1_32KernelTmaWarpSpecializedPingpongEEENS5_IJNSA_ILi64EEENSA_ILi128EEESG_EEENS_12float_e5m2_tENS5_IJlSB_lEEESI_SJ_NS4_8TiledMMAINS4_8MMA_AtomIJNS4_4SM904GMMA31MMA_64x128x32_F32E5M2E5M2_SS_TNILNSN_7ScaleInE1ELSP_1EEEEEENS4_6LayoutISC_NS5_IJNSA_ILi0EEEST_ST_EEEEENS5_IJNS4_10UnderscoreESW_SW_EEEEENS4_13SM90_TMA_LOADENS4_14ComposedLayoutINS4_7SwizzleILi3ELi4ELi3EEENS4_18smem_ptr_flag_bitsILi8EEENSS_INS5_IJNSA_ILi8EEESG_EEENS5_IJSG_SB_EEEEEEEvNS4_8identityESZ_S19_vS1A_EENS_8epilogue10collective6detail29Sm90TmaWarpSpecializedAdapterINS1D_15DefaultEpilogueISI_SJ_SJ_NS1C_6thread17LinearCombinationISI_Li1EffLNS1H_9ScaleType4KindE0ELNS_15FloatRoundStyleE2ESI_EENS1_15EpilogueDefaultEEEEEvvEEEEvNT_6ParamsE)
        /*0008*/ 	.word	0x000000a8


	//----- nvinfo : EIATTR_FRAME_SIZE
	.align		4
.L_12:
        /*000c*/ 	.byte	0x04, 0x11
        /*000e*/ 	.short	(.L_14 - .L_13)
	.align		4
.L_13:
        /*0010*/ 	.word	index@(_ZN7cutlass13device_kernelINS_4gemm6kernel13GemmUniversalIN4cute5tupleIJiiiiEEENS1_10collective13CollectiveMmaINS1_37MainloopSm90TmaGmmaWarpSpecializedFP8ILi4ENS5_IJNS4_1CILi1EEESB_SB_EEENS1_32KernelTmaWarpSpecializedPingpongEEENS5_IJNSA_ILi64EEENSA_ILi128EEESG_EEENS_12float_e5m2_tENS5_IJlSB_lEEESI_SJ_NS4_8TiledMMAINS4_8MMA_AtomIJNS4_4SM904GMMA31MMA_64x128x32_F32E5M2E5M2_SS_TNILNSN_7ScaleInE1ELSP_1EEEEEENS4_6LayoutISC_NS5_IJNSA_ILi0EEEST_ST_EEEEENS5_IJNS4_10UnderscoreESW_SW_EEEEENS4_13SM90_TMA_LOADENS4_14ComposedLayoutINS4_7SwizzleILi3ELi4ELi3EEENS4_18smem_ptr_flag_bitsILi8EEENSS_INS5_IJNSA_ILi8EEESG_EEENS5_IJSG_SB_EEEEEEEvNS4_8identityESZ_S19_vS1A_EENS_8epilogue10collective6detail29Sm90TmaWarpSpecializedAdapterINS1D_15DefaultEpilogueISI_SJ_SJ_NS1C_6thread17LinearCombinationISI_Li1EffLNS1H_9ScaleType4KindE0ELNS_15FloatRoundStyleE2ESI_EENS1_15EpilogueDefaultEEEEEvvEEEEvNT_6ParamsE)
        /*0014*/ 	.word	0x00000000


	//----- nvinfo : EIATTR_MIN_STACK_SIZE
	.align		4
.L_14:
        /*0018*/ 	.byte	0x04, 0x12
        /*001a*/ 	.short	(.L_16 - .L_15)
	.align		4
.L_15:
        /*001c*/ 	.word	index@(_ZN7cutlass13device_kernelINS_4gemm6kernel13GemmUniversalIN4cute5tupleIJiiiiEEENS1_10collective13CollectiveMmaINS1_37MainloopSm90TmaGmmaWarpSpecializedFP8ILi4ENS5_IJNS4_1CILi1EEESB_SB_EEENS1_32KernelTmaWarpSpecializedPingpongEEENS5_IJNSA_ILi64EEENSA_ILi128EEESG_EEENS_12float_e5m2_tENS5_IJlSB_lEEESI_SJ_NS4_8TiledMMAINS4_8MMA_AtomIJNS4_4SM904GMMA31MMA_64x128x32_F32E5M2E5M2_SS_TNILNSN_7ScaleInE1ELSP_1EEEEEENS4_6LayoutISC_NS5_IJNSA_ILi0EEEST_ST_EEEEENS5_IJNS4_10UnderscoreESW_SW_EEEEENS4_13SM90_TMA_LOADENS4_14ComposedLayoutINS4_7SwizzleILi3ELi4ELi3EEENS4_18smem_ptr_flag_bitsILi8EEENSS_INS5_IJNSA_ILi8EEESG_EEENS5_IJSG_SB_EEEEEEEvNS4_8identityESZ_S19_vS1A_EENS_8epilogue10collective6detail29Sm90TmaWarpSpecializedAdapterINS1D_15DefaultEpilogueISI_SJ_SJ_NS1C_6thread17LinearCombinationISI_Li1EffLNS1H_9ScaleType4KindE0ELNS_15FloatRoundStyleE2ESI_EENS1_15EpilogueDefaultEEEEEvvEEEEvNT_6ParamsE)
        /*0020*/ 	.word	0x00000000
.L_16:


//--------------------- .nv.compat                --------------------------
	.section	.nv.compat,"",@"SHT_CUDA_COMPAT_INFO"
	.align	4
        /*0000*/ 	.byte	0x02, 0x09, 0x01, 0x00, 0x02, 0x02, 0x04, 0x00, 0x02, 0x05, 0x05, 0x00, 0x03, 0x07, 0x01, 0x01
        /*0010*/ 	.byte	0x02, 0x03, 0x01, 0x00, 0x02, 0x06, 0x01, 0x00, 0x04, 0x0b, 0x08, 0x00, 0x00, 0x00, 0x00, 0x00
        /*0020*/ 	.byte	0x00, 0x00, 0x00, 0x00


//--------------------- .nv.info._ZN7cutlass13device_kernelINS_4gemm6kernel13GemmUniversalIN4cute5tupleIJiiiiEEENS1_10collective13CollectiveMmaINS1_37MainloopSm90TmaGmmaWarpSpecializedFP8ILi4ENS5_IJNS4_1CILi1EEESB_SB_EEENS1_32KernelTmaWarpSpecializedPingpongEEENS5_IJNSA_ILi64EEENSA_ILi128EEESG_EEENS_12float_e5m2_tENS5_IJlSB_lEEESI_SJ_NS4_8TiledMMAINS4_8MMA_AtomIJNS4_4SM904GMMA31MMA_64x128x32_F32E5M2E5M2_SS_TNILNSN_7ScaleInE1ELSP_1EEEEEENS4_6LayoutISC_NS5_IJNSA_ILi0EEEST_ST_EEEEENS5_IJNS4_10UnderscoreESW_SW_EEEEENS4_13SM90_TMA_LOADENS4_14ComposedLayoutINS4_7SwizzleILi3ELi4ELi3EEENS4_18smem_ptr_flag_bitsILi8EEENSS_INS5_IJNSA_ILi8EEESG_EEENS5_IJSG_SB_EEEEEEEvNS4_8identityESZ_S19_vS1A_EENS_8epilogue10collective6detail29Sm90TmaWarpSpecializedAdapterINS1D_15DefaultEpilogueISI_SJ_SJ_NS1C_6thread17LinearCombinationISI_Li1EffLNS1H_9ScaleType4KindE0ELNS_15FloatRoundStyleE2ESI_EENS1_15EpilogueDefaultEEEEEvvEEEEvNT_6ParamsE --------------------------
	.section	.nv.info._ZN7cutlass13device_kernelINS_4gemm6kernel13GemmUniversalIN4cute5tupleIJiiiiEEENS1_10collective13CollectiveMmaINS1_37MainloopSm90TmaGmmaWarpSpecializedFP8ILi4ENS5_IJNS4_1CILi1EEESB_SB_EEENS1_32KernelTmaWarpSpecializedPingpongEEENS5_IJNSA_ILi64EEENSA_ILi128EEESG_EEENS_12float_e5m2_tENS5_IJlSB_lEEESI_SJ_NS4_8TiledMMAINS4_8MMA_AtomIJNS4_4SM904GMMA31MMA_64x128x32_F32E5M2E5M2_SS_TNILNSN_7ScaleInE1ELSP_1EEEEEENS4_6LayoutISC_NS5_IJNSA_ILi0EEEST_ST_EEEEENS5_IJNS4_10UnderscoreESW_SW_EEEEENS4_13SM90_TMA_LOADENS4_14ComposedLayoutINS4_7SwizzleILi3ELi4ELi3EEENS4_18smem_ptr_flag_bitsILi8EEENSS_INS5_IJNSA_ILi8EEESG_EEENS5_IJSG_SB_EEEEEEEvNS4_8identityESZ_S19_vS1A_EENS_8epilogue10collective6detail29Sm90TmaWarpSpecializedAdapterINS1D_15DefaultEpilogueISI_SJ_SJ_NS1C_6thread17LinearCombinationISI_Li1EffLNS1H_9ScaleType4KindE0ELNS_15FloatRoundStyleE2ESI_EENS1_15EpilogueDefaultEEEEEvvEEEEvNT_6ParamsE,"",@"SHT_CUDA_INFO"
	.sectionflags	@""
	.align	4


	//----- nvinfo : EIATTR_CUDA_API_VERSION
	.align		4
        /*0000*/ 	.byte	0x04, 0x37
        /*0002*/ 	.short	(.L_18 - .L_17)
.L_17:
        /*0004*/ 	.word	0x00000082


	//----- nvinfo : EIATTR_KPARAM_INFO
	.align		4
.L_18:
        /*0008*/ 	.byte	0x04, 0x17
        /*000a*/ 	.short	(.L_20 - .L_19)
.L_19:
        /*000c*/ 	.word	0x00000000
        /*0010*/ 	.short	0x0000
        /*0012*/ 	.short	0x0070
        /*0014*/ 	.byte	0x00, 0xf0, 0x01, 0x10


	//----- nvinfo : EIATTR_SPARSE_MMA_MASK
	.align		4
.L_20:
        /*0018*/ 	.byte	0x03, 0x50
        /*001a*/ 	.short	0x0000


	//----- nvinfo : EIATTR_MAXREG_COUNT
	.align		4
        /*001c*/ 	.byte	0x03, 0x1b
        /*001e*/ 	.short	0x00a8


	//----- nvinfo : EIATTR_NUM_BARRIERS
	.align		4
        /*0020*/ 	.byte	0x02, 0x4c
        /*0022*/ 	.byte	0x01
	.zero		1


	//----- nvinfo : EIATTR_MERCURY_ISA_VERSION
	.align		4
        /*0024*/ 	.byte	0x03, 0x5f
        /*0026*/ 	.short	0x0101


	//----- nvinfo : EIATTR_INT_WARP_WIDE_INSTR_OFFSETS
	.align		4
        /*0028*/ 	.byte	0x04, 0x31
        /*002a*/ 	.short	(.L_22 - .L_21)


	//   ....[0]....
.L_21:
        /*002c*/ 	.word	0x00000470


	//   ....[1]....
        /*0030*/ 	.word	0x00000490


	//   ....[2]....
        /*0034*/ 	.word	0x00000510


	//   ....[3]....
        /*0038*/ 	.word	0x00000520


	//   ....[4]....
        /*003c*/ 	.word	0x00000530


	//   ....[5]....
        /*0040*/ 	.word	0x00000550


	//   ....[6]....
        /*0044*/ 	.word	0x000005b0


	//   ....[7]....
        /*0048*/ 	.word	0x000005d0


	//----- nvinfo : EIATTR_COOP_GROUP_MASK_REGIDS
	.align		4
.L_22:
        /*004c*/ 	.byte	0x04, 0x29
        /*004e*/ 	.short	(.L_24 - .L_23)


	//   ....[0]....
.L_23:
        /*0050*/ 	.word	0xffffffff


	//   ....[1]....
        /*0054*/ 	.word	0xffffffff


	//   ....[2]....
        /*0058*/ 	.word	0xffffffff


	//   ....[3]....
        /*005c*/ 	.word	0xffffffff


	//   ....[4]....
        /*0060*/ 	.word	0xffffffff


	//   ....[5]....
        /*0064*/ 	.word	0xffffffff


	//----- nvinfo : EIATTR_COOP_GROUP_INSTR_OFFSETS
	.align		4
.L_24:
        /*0068*/ 	.byte	0x04, 0x28
        /*006a*/ 	.short	(.L_26 - .L_25)


	//   ....[0]....
.L_25:
        /*006c*/ 	.word	0x00000050


	//   ....[1]....
        /*0070*/ 	.word	0x00000080


	//   ....[2]....
        /*0074*/ 	.word	0x00000180


	//   ....[3]....
        /*0078*/ 	.word	0x00000390


	//   ....[4]....
        /*007c*/ 	.word	0x000003d0


	//   ....[5]....
        /*0080*/ 	.word	0x00000410


	//----- nvinfo : EIATTR_REG_RECONFIG
	.align		4
.L_26:
        /*0084*/ 	.byte	0x01, 0x54
	.zero		2


	//----- nvinfo : EIATTR_MBARRIER_INSTR_OFFSETS
	.align		4
        /*0088*/ 	.byte	0x04, 0x39
        /*008a*/ 	.short	(.L_28 - .L_27)


	//   ....[0]....
.L_27:
        /*008c*/ 	.word	0x00000300
        /*0090*/ 	.word	0x000000ff
        /*0094*/ 	.word	0x00000000
        /*0098*/ 	.short	0x0100
        /*009a*/ 	.byte	0x09
	.zero		1


	//   ....[1]....
        /*009c*/ 	.word	0x00000310
        /*00a0*/ 	.word	0x000000ff
        /*00a4*/ 	.word	0x00000020
        /*00a8*/ 	.short	0x0100
        /*00aa*/ 	.byte	0x09
	.zero		1


	//   ....[2]....
        /*00ac*/ 	.word	0x00000320
        /*00b0*/ 	.word	0x000000ff
        /*00b4*/ 	.word	0x00000008
        /*00b8*/ 	.short	0x0100
        /*00ba*/ 	.byte	0x09
	.zero		1


	//   ....[3]....
        /*00bc*/ 	.word	0x00000330
        /*00c0*/ 	.word	0x000000ff
        /*00c4*/ 	.word	0x00000028
        /*00c8*/ 	.short	0x0100
        /*00ca*/ 	.byte	0x09
	.zero		1


	//   ....[4]....
        /*00cc*/ 	.word	0x00000340
        /*00d0*/ 	.word	0x000000ff
        /*00d4*/ 	.word	0x00000010
        /*00d8*/ 	.short	0x0100
        /*00da*/ 	.byte	0x09
	.zero		1


	//   ....[5]....
        /*00dc*/ 	.word	0x00000350
        /*00e0*/ 	.word	0x000000ff
        /*00e4*/ 	.word	0x00000030
        /*00e8*/ 	.short	0x0100
        /*00ea*/ 	.byte	0x09
	.zero		1


	//   ....[6]....
        /*00ec*/ 	.word	0x00000360
        /*00f0*/ 	.word	0x000000ff
        /*00f4*/ 	.word	0x00000018
        /*00f8*/ 	.short	0x0100
        /*00fa*/ 	.byte	0x09
	.zero		1


	//   ....[7]....
        /*00fc*/ 	.word	0x00000370
        /*0100*/ 	.word	0x000000ff
        /*0104*/ 	.word	0x00000038
        /*0108*/ 	.short	0x0100
        /*010a*/ 	.byte	0x09
	.zero		1


	//   ....[8]....
        /*010c*/ 	.word	0x000005f0
        /*0110*/ 	.word	0x000000ff
        /*0114*/ 	.word	0x00000070
        /*0118*/ 	.short	0x0100
        /*011a*/ 	.byte	0x09
	.zero		1


	//   ....[9]....
        /*011c*/ 	.word	0x00000600
        /*0120*/ 	.word	0x000000ff
        /*0124*/ 	.word	0x00000078
        /*0128*/ 	.short	0x0100
        /*012a*/ 	.byte	0x09
	.zero		1


	//   ....[10]....
        /*012c*/ 	.word	0x00000640
        /*0130*/ 	.word	0x000000ff
        /*0134*/ 	.word	0x00000050
        /*0138*/ 	.short	0x0100
        /*013a*/ 	.byte	0x0a
	.zero		1


	//   ....[11]....
        /*013c*/ 	.word	0x00000660
        /*0140*/ 	.word	0x000000ff
        /*0144*/ 	.word	0x00000058
        /*0148*/ 	.short	0x0100
        /*014a*/ 	.byte	0x0a
	.zero		1


	//   ....[12]....
        /*014c*/ 	.word	0x00000670
        /*0150*/ 	.word	0x000000ff
        /*0154*/ 	.word	0x00000060
        /*0158*/ 	.short	0x0100
        /*015a*/ 	.byte	0x0a
	.zero		1


	//   ....[13]....
        /*015c*/ 	.word	0x00000680
        /*0160*/ 	.word	0x000000ff
        /*0164*/ 	.word	0x00000068
        /*0168*/ 	.short	0x0100
        /*016a*/ 	.byte	0x0a
	.zero		1


	//   ....[14]....
        /*016c*/ 	.word	0x00001520
        /*0170*/ 	.word	0x0000000d
        /*0174*/ 	.word	0xfffffff8
        /*0178*/ 	.short	0x010a
        /*017a*/ 	.byte	0x3f
	.zero		1


	//   ....[15]....
        /*017c*/ 	.word	0x00001a00
        /*0180*/ 	.word	0x000000ff
        /*0184*/ 	.word	0x00000000
        /*0188*/ 	.short	0x010a
        /*018a*/ 	.byte	0x04
	.zero		1


	//   ....[16]....
        /*018c*/ 	.word	0x00001a40
        /*0190*/ 	.word	0x000000ff
        /*0194*/ 	.word	0x00000000
        /*0198*/ 	.short	0x010a
        /*019a*/ 	.byte	0x04
	.zero		1


	//   ....[17]....
        /*019c*/ 	.word	0x00002400
        /*01a0*/ 	.word	0x000000ff
        /*01a4*/ 	.word	0x00000000
        /*01a8*/ 	.short	0x010a
        /*01aa*/ 	.byte	0x10
	.zero		1


	//   ....[18]....
        /*01ac*/ 	.word	0x00002440
        /*01b0*/ 	.word	0x000000ff
        /*01b4*/ 	.word	0x00000000
        /*01b8*/ 	.short	0x010a
        /*01ba*/ 	.byte	0x10
	.zero		1


	//   ....[19]....
        /*01bc*/ 	.word	0x00002b70
        /*01c0*/ 	.word	0x000000ff
        /*01c4*/ 	.word	0x00000000
        /*01c8*/ 	.short	0x0101
        /*01ca*/ 	.byte	0x06
	.zero		1


	//   ....[20]....
        /*01cc*/ 	.word	0x000030d0
        /*01d0*/ 	.word	0x00000091
        /*01d4*/ 	.word	0x00000000
        /*01d8*/ 	.short	0x0101
        /*01da*/ 	.byte	0x1b
	.zero		1


	//   ....[21]....
        /*01dc*/ 	.word	0x000031b0
        /*01e0*/ 	.word	0x000000ff
        /*01e4*/ 	.word	0x00000000
        /*01e8*/ 	.short	0x0101
        /*01ea*/ 	.byte	0x04
	.zero		1


	//   ....[22]....
        /*01ec*/ 	.word	0x00003210
        /*01f0*/ 	.word	0x0000000d
        /*01f4*/ 	.word	0x00000008
        /*01f8*/ 	.short	0x010a
        /*01fa*/ 	.byte	0x3f
	.zero		1


	//   ....[23]....
        /*01fc*/ 	.word	0x00007a30
        /*0200*/ 	.word	0x0000000e
        /*0204*/ 	.word	0x00000000
        /*0208*/ 	.short	0x0101
        /*020a*/ 	.byte	0x1b
	.zero		1


	//   ....[24]....
        /*020c*/ 	.word	0x000084b0
        /*0210*/ 	.word	0x0000000d
        /*0214*/ 	.word	0x00000020
        /*0218*/ 	.short	0x010a
        /*021a*/ 	.byte	0x3f
	.zero		1


	//   ....[25]....
        /*021c*/ 	.word	0x00008840
        /*0220*/ 	.word	0x00000004
        /*0224*/ 	.word	0x00000078
        /*0228*/ 	.short	0x0101
        /*022a*/ 	.byte	0x3f
	.zero		1


	//   ....[26]....
        /*022c*/ 	.word	0x00008fb0
        /*0230*/ 	.word	0x00000005
        /*0234*/ 	.word	0x00000000
        /*0238*/ 	.short	0x010a
        /*023a*/ 	.byte	0x3f
	.zero		1


	//   ....[27]....
        /*023c*/ 	.word	0x00009030
        /*0240*/ 	.word	0x00000007
        /*0244*/ 	.word	0x00000000
        /*0248*/ 	.short	0x010a
        /*024a*/ 	.byte	0x3f
	.zero		1


	//   ....[28]....
        /*024c*/ 	.word	0x000090c0
        /*0250*/ 	.word	0x00000006
        /*0254*/ 	.word	0x00000000
        /*0258*/ 	.short	0x010a
        /*025a*/ 	.byte	0x3f
	.zero		1


	//   ....[29]....
        /*025c*/ 	.word	0x00009150
        /*0260*/ 	.word	0x00000003
        /*0264*/ 	.word	0x00000000
        /*0268*/ 	.short	0x010a
        /*026a*/ 	.byte	0x3f
	.zero		1


	//   ....[30]....
        /*026c*/ 	.word	0x000091b0
        /*0270*/ 	.word	0x0000000d
        /*0274*/ 	.word	0xfffffff8
        /*0278*/ 	.short	0x010a
        /*027a*/ 	.byte	0x3f
	.zero		1


	//   ....[31]....
        /*027c*/ 	.word	0x00009210
        /*0280*/ 	.word	0x0000000b
        /*0284*/ 	.word	0x00000000
        /*0288*/ 	.short	0x010a
        /*028a*/ 	.byte	0x3f
	.zero		1


	//   ....[32]....
        /*028c*/ 	.word	0x00009270
        /*0290*/ 	.word	0x00000092
        /*0294*/ 	.word	0x00000000
        /*0298*/ 	.short	0x010a
        /*029a*/ 	.byte	0x3f
	.zero		1


	//   ....[33]....
        /*029c*/ 	.word	0x000092c0
        /*02a0*/ 	.word	0x0000000d
        /*02a4*/ 	.word	0x00000008
        /*02a8*/ 	.short	0x010a
        /*02aa*/ 	.byte	0x3f
	.zero		1


	//   ....[34]....
        /*02ac*/ 	.word	0x00009390
        /*02b0*/ 	.word	0x0000000d
        /*02b4*/ 	.word	0x00000020
        /*02b8*/ 	.short	0x010a
        /*02ba*/ 	.byte	0x3f
	.zero		1


	//   ....[35]....
        /*02bc*/ 	.word	0x00009470
        /*02c0*/ 	.word	0x00000005
        /*02c4*/ 	.word	0x00000000
        /*02c8*/ 	.short	0x010a
        /*02ca*/ 	.byte	0x3f
	.zero		1


	//   ....[36]....
        /*02cc*/ 	.word	0x000094c0
        /*02d0*/ 	.word	0x00000007
        /*02d4*/ 	.word	0x00000000
        /*02d8*/ 	.short	0x010a
        /*02da*/ 	.byte	0x3f
	.zero		1


	//   ....[37]....
        /*02dc*/ 	.word	0x00009510
        /*02e0*/ 	.word	0x00000006
        /*02e4*/ 	.word	0x00000000
        /*02e8*/ 	.short	0x010a
        /*02ea*/ 	.byte	0x3f
	.zero		1


	//----- nvinfo : EIATTR_NUM_MBARRIERS
	.align		4
.L_28:
        /*02ec*/ 	.byte	0x03, 0x38
        /*02ee*/ 	.short	0x000e


	//----- nvinfo : EIATTR_EXIT_INSTR_OFFSETS
	.align		4
        /*02f0*/ 	.byte	0x04, 0x1c
        /*02f2*/ 	.short	(.L_30 - .L_29)


	//   ....[0]....
.L_29:
        /*02f4*/ 	.word	0x00001200


	//   ....[1]....
        /*02f8*/ 	.word	0x00001260


	//   ....[2]....
        /*02fc*/ 	.word	0x000081e0


	//   ....[3]....
        /*0300*/ 	.word	0x00008210


	//   ....[4]....
        /*0304*/ 	.word	0x000091a0


	//----- nvinfo : EIATTR_MAX_THREADS
	.align		4
.L_30:
        /*0308*/ 	.byte	0x04, 0x05
        /*030a*/ 	.short	(.L_32 - .L_31)
.L_31:
        /*030c*/ 	.word	0x00000180
        /*0310*/ 	.word	0x00000001
        /*0314*/ 	.word	0x00000001


	//----- nvinfo : EIATTR_CRS_STACK_SIZE
	.align		4
.L_32:
        /*0318*/ 	.byte	0x04, 0x1e
        /*031a*/ 	.short	(.L_34 - .L_33)
.L_33:
        /*031c*/ 	.word	0x00000000


	//----- nvinfo : EIATTR_CBANK_PARAM_SIZE
	.align		4
.L_34:
        /*0320*/ 	.byte	0x03, 0x19
        /*0322*/ 	.short	0x0470


	//----- nvinfo : EIATTR_PARAM_CBANK
	.align		4
        /*0324*/ 	.byte	0x04, 0x0a
        /*0326*/ 	.short	(.L_36 - .L_35)
	.align		4
.L_35:
        /*0328*/ 	.word	index@(.nv.constant0._ZN7cutlass13device_kernelINS_4gemm6kernel13GemmUniversalIN4cute5tupleIJiiiiEEENS1_10collective13CollectiveMmaINS1_37MainloopSm90TmaGmmaWarpSpecializedFP8ILi4ENS5_IJNS4_1CILi1EEESB_SB_EEENS1_32KernelTmaWarpSpecializedPingpongEEENS5_IJNSA_ILi64EEENSA_ILi128EEESG_EEENS_12float_e5m2_tENS5_IJlSB_lEEESI_SJ_NS4_8TiledMMAINS4_8MMA_AtomIJNS4_4SM904GMMA31MMA_64x128x32_F32E5M2E5M2_SS_TNILNSN_7ScaleInE1ELSP_1EEEEEENS4_6LayoutISC_NS5_IJNSA_ILi0EEEST_ST_EEEEENS5_IJNS4_10UnderscoreESW_SW_EEEEENS4_13SM90_TMA_LOADENS4_14ComposedLayoutINS4_7SwizzleILi3ELi4ELi3EEENS4_18smem_ptr_flag_bitsILi8EEENSS_INS5_IJNSA_ILi8EEESG_EEENS5_IJSG_SB_EEEEEEEvNS4_8identityESZ_S19_vS1A_EENS_8epilogue10collective6detail29Sm90TmaWarpSpecializedAdapterINS1D_15DefaultEpilogueISI_SJ_SJ_NS1C_6thread17LinearCombinationISI_Li1EffLNS1H_9ScaleType4KindE0ELNS_15FloatRoundStyleE2ESI_EENS1_15EpilogueDefaultEEEEEvvEEEEvNT_6ParamsE)
        /*032c*/ 	.short	0x0210
        /*032e*/ 	.short	0x0470


	//----- nvinfo : EIATTR_SW_WAR
	.align		4
.L_36:
        /*0330*/ 	.byte	0x04, 0x36
        /*0332*/ 	.short	(.L_38 - .L_37)
.L_37:
        /*0334*/ 	.word	0x00000008
.L_38:


//--------------------- .nv.callgraph             --------------------------
	.section	.nv.callgraph,"",@"SHT_CUDA_CALLGRAPH"
	.align	4
	.sectionentsize	8
	.align		4
        /*0000*/ 	.word	0x00000000
	.align		4
        /*0004*/ 	.word	0xffffffff
	.align		4
        /*0008*/ 	.word	0x00000000
	.align		4
        /*000c*/ 	.word	0xfffffffe
	.align		4
        /*0010*/ 	.word	0x00000000
	.align		4
        /*0014*/ 	.word	0xfffffffd
	.align		4
        /*0018*/ 	.word	0x00000000
	.align		4
        /*001c*/ 	.word	0xfffffffc


//--------------------- .nv.constant4             --------------------------
	.section	.nv.constant4,"a",@progbits
	.align	8
	.align		8
.nv.constant4:
        /*0000*/ 	.dword	_ZN40_INTERNAL_2aae1d13_4_k_cu_59a98485_199714cuda3std3__45__cpo5beginE
	.align		8
        /*0008*/ 	.dword	_ZN40_INTERNAL_2aae1d13_4_k_cu_59a98485_199714cuda3std3__45__cpo3endE
	.align		8
        /*0010*/ 	.dword	_ZN40_INTERNAL_2aae1d13_4_k_cu_59a98485_199714cuda3std3__45__cpo6cbeginE
	.align		8
        /*0018*/ 	.dword	_ZN40_INTERNAL_2aae1d13_4_k_cu_59a98485_199714cuda3std3__45__cpo4cendE
	.align		8
        /*0020*/ 	.dword	_ZN40_INTERNAL_2aae1d13_4_k_cu_59a98485_199714cuda3std3__442_GLOBAL__N__2aae1d13_4_k_cu_59a98485_199716ignoreE
	.align		8
        /*0028*/ 	.dword	_ZN40_INTERNAL_2aae1d13_4_k_cu_59a98485_199714cuda3std3__419piecewise_constructE
	.align		8
        /*0030*/ 	.dword	_ZN40_INTERNAL_2aae1d13_4_k_cu_59a98485_199714cuda3std3__48in_placeE
	.align		8
        /*0038*/ 	.dword	_ZN40_INTERNAL_2aae1d13_4_k_cu_59a98485_199714cuda3std6ranges3__45__cpo4swapE
	.align		8
        /*0040*/ 	.dword	_ZN40_INTERNAL_2aae1d13_4_k_cu_59a98485_199714cuda3std6ranges3__45__cpo9iter_moveE
	.align		8
        /*0048*/ 	.dword	_ZN40_INTERNAL_2aae1d13_4_k_cu_59a98485_199714cute7productE
	.align		8
        /*0050*/ 	.dword	_ZN40_INTERNAL_2aae1d13_4_k_cu_59a98485_199714cute1_E


//--------------------- .text._ZN7cutlass13device_kernelINS_4gemm6kernel13GemmUniversalIN4cute5tupleIJiiiiEEENS1_10collective13CollectiveMmaINS1_37MainloopSm90TmaGmmaWarpSpecializedFP8ILi4ENS5_IJNS4_1CILi1EEESB_SB_EEENS1_32KernelTmaWarpSpecializedPingpongEEENS5_IJNSA_ILi64EEENSA_ILi128EEESG_EEENS_12float_e5m2_tENS5_IJlSB_lEEESI_SJ_NS4_8TiledMMAINS4_8MMA_AtomIJNS4_4SM904GMMA31MMA_64x128x32_F32E5M2E5M2_SS_TNILNSN_7ScaleInE1ELSP_1EEEEEENS4_6LayoutISC_NS5_IJNSA_ILi0EEEST_ST_EEEEENS5_IJNS4_10UnderscoreESW_SW_EEEEENS4_13SM90_TMA_LOADENS4_14ComposedLayoutINS4_7SwizzleILi3ELi4ELi3EEENS4_18smem_ptr_flag_bitsILi8EEENSS_INS5_IJNSA_ILi8EEESG_EEENS5_IJSG_SB_EEEEEEEvNS4_8identityESZ_S19_vS1A_EENS_8epilogue10collective6detail29Sm90TmaWarpSpecializedAdapterINS1D_15DefaultEpilogueISI_SJ_SJ_NS1C_6thread17LinearCombinationISI_Li1EffLNS1H_9ScaleType4KindE0ELNS_15FloatRoundStyleE2ESI_EENS1_15EpilogueDefaultEEEEEvvEEEEvNT_6ParamsE --------------------------
	.section	.text._ZN7cutlass13device_kernelINS_4gemm6kernel13GemmUniversalIN4cute5tupleIJiiiiEEENS1_10collective13CollectiveMmaINS1_37MainloopSm90TmaGmmaWarpSpecializedFP8ILi4ENS5_IJNS4_1CILi1EEESB_SB_EEENS1_32KernelTmaWarpSpecializedPingpongEEENS5_IJNSA_ILi64EEENSA_ILi128EEESG_EEENS_12float_e5m2_tENS5_IJlSB_lEEESI_SJ_NS4_8TiledMMAINS4_8MMA_AtomIJNS4_4SM904GMMA31MMA_64x128x32_F32E5M2E5M2_SS_TNILNSN_7ScaleInE1ELSP_1EEEEEENS4_6LayoutISC_NS5_IJNSA_ILi0EEEST_ST_EEEEENS5_IJNS4_10UnderscoreESW_SW_EEEEENS4_13SM90_TMA_LOADENS4_14ComposedLayoutINS4_7SwizzleILi3ELi4ELi3EEENS4_18smem_ptr_flag_bitsILi8EEENSS_INS5_IJNSA_ILi8EEESG_EEENS5_IJSG_SB_EEEEEEEvNS4_8identityESZ_S19_vS1A_EENS_8epilogue10collective6detail29Sm90TmaWarpSpecializedAdapterINS1D_15DefaultEpilogueISI_SJ_SJ_NS1C_6thread17LinearCombinationISI_Li1EffLNS1H_9ScaleType4KindE0ELNS_15FloatRoundStyleE2ESI_EENS1_15EpilogueDefaultEEEEEvvEEEEvNT_6ParamsE,"ax",@progbits
	.align	128
.text._ZN7cutlass13device_kernelINS_4gemm6kernel13GemmUniversalIN4cute5tupleIJiiiiEEENS1_10collective13CollectiveMmaINS1_37MainloopSm90TmaGmmaWarpSpecializedFP8ILi4ENS5_IJNS4_1CILi1EEESB_SB_EEENS1_32KernelTmaWarpSpecializedPingpongEEENS5_IJNSA_ILi64EEENSA_ILi128EEESG_EEENS_12float_e5m2_tENS5_IJlSB_lEEESI_SJ_NS4_8TiledMMAINS4_8MMA_AtomIJNS4_4SM904GMMA31MMA_64x128x32_F32E5M2E5M2_SS_TNILNSN_7ScaleInE1ELSP_1EEEEEENS4_6LayoutISC_NS5_IJNSA_ILi0EEEST_ST_EEEEENS5_IJNS4_10UnderscoreESW_SW_EEEEENS4_13SM90_TMA_LOADENS4_14ComposedLayoutINS4_7SwizzleILi3ELi4ELi3EEENS4_18smem_ptr_flag_bitsILi8EEENSS_INS5_IJNSA_ILi8EEESG_EEENS5_IJSG_SB_EEEEEEEvNS4_8identityESZ_S19_vS1A_EENS_8epilogue10collective6detail29Sm90TmaWarpSpecializedAdapterINS1D_15DefaultEpilogueISI_SJ_SJ_NS1C_6thread17LinearCombinationISI_Li1EffLNS1H_9ScaleType4KindE0ELNS_15FloatRoundStyleE2ESI_EENS1_15EpilogueDefaultEEEEEvvEEEEvNT_6ParamsE:
        .type           _ZN7cutlass13device_kernelINS_4gemm6kernel13GemmUniversalIN4cute5tupleIJiiiiEEENS1_10collective13CollectiveMmaINS1_37MainloopSm90TmaGmmaWarpSpecializedFP8ILi4ENS5_IJNS4_1CILi1EEESB_SB_EEENS1_32KernelTmaWarpSpecializedPingpongEEENS5_IJNSA_ILi64EEENSA_ILi128EEESG_EEENS_12float_e5m2_tENS5_IJlSB_lEEESI_SJ_NS4_8TiledMMAINS4_8MMA_AtomIJNS4_4SM904GMMA31MMA_64x128x32_F32E5M2E5M2_SS_TNILNSN_7ScaleInE1ELSP_1EEEEEENS4_6LayoutISC_NS5_IJNSA_ILi0EEEST_ST_EEEEENS5_IJNS4_10UnderscoreESW_SW_EEEEENS4_13SM90_TMA_LOADENS4_14ComposedLayoutINS4_7SwizzleILi3ELi4ELi3EEENS4_18smem_ptr_flag_bitsILi8EEENSS_INS5_IJNSA_ILi8EEESG_EEENS5_IJSG_SB_EEEEEEEvNS4_8identityESZ_S19_vS1A_EENS_8epilogue10collective6detail29Sm90TmaWarpSpecializedAdapterINS1D_15DefaultEpilogueISI_SJ_SJ_NS1C_6thread17LinearCombinationISI_Li1EffLNS1H_9ScaleType4KindE0ELNS_15FloatRoundStyleE2ESI_EENS1_15EpilogueDefaultEEEEEvvEEEEvNT_6ParamsE,@function
        .size           _ZN7cutlass13device_kernelINS_4gemm6kernel13GemmUniversalIN4cute5tupleIJiiiiEEENS1_10collective13CollectiveMmaINS1_37MainloopSm90TmaGmmaWarpSpecializedFP8ILi4ENS5_IJNS4_1CILi1EEESB_SB_EEENS1_32KernelTmaWarpSpecializedPingpongEEENS5_IJNSA_ILi64EEENSA_ILi128EEESG_EEENS_12float_e5m2_tENS5_IJlSB_lEEESI_SJ_NS4_8TiledMMAINS4_8MMA_AtomIJNS4_4SM904GMMA31MMA_64x128x32_F32E5M2E5M2_SS_TNILNSN_7ScaleInE1ELSP_1EEEEEENS4_6LayoutISC_NS5_IJNSA_ILi0EEEST_ST_EEEEENS5_IJNS4_10UnderscoreESW_SW_EEEEENS4_13SM90_TMA_LOADENS4_14ComposedLayoutINS4_7SwizzleILi3ELi4ELi3EEENS4_18smem_ptr_flag_bitsILi8EEENSS_INS5_IJNSA_ILi8EEESG_EEENS5_IJSG_SB_EEEEEEEvNS4_8identityESZ_S19_vS1A_EENS_8epilogue10collective6detail29Sm90TmaWarpSpecializedAdapterINS1D_15DefaultEpilogueISI_SJ_SJ_NS1C_6thread17LinearCombinationISI_Li1EffLNS1H_9ScaleType4KindE0ELNS_15FloatRoundStyleE2ESI_EENS1_15EpilogueDefaultEEEEEvvEEEEvNT_6ParamsE,(.L_x_203 - _ZN7cutlass13device_kernelINS_4gemm6kernel13GemmUniversalIN4cute5tupleIJiiiiEEENS1_10collective13CollectiveMmaINS1_37MainloopSm90TmaGmmaWarpSpecializedFP8ILi4ENS5_IJNS4_1CILi1EEESB_SB_EEENS1_32KernelTmaWarpSpecializedPingpongEEENS5_IJNSA_ILi64EEENSA_ILi128EEESG_EEENS_12float_e5m2_tENS5_IJlSB_lEEESI_SJ_NS4_8TiledMMAINS4_8MMA_AtomIJNS4_4SM904GMMA31MMA_64x128x32_F32E5M2E5M2_SS_TNILNSN_7ScaleInE1ELSP_1EEEEEENS4_6LayoutISC_NS5_IJNSA_ILi0EEEST_ST_EEEEENS5_IJNS4_10UnderscoreESW_SW_EEEEENS4_13SM90_TMA_LOADENS4_14ComposedLayoutINS4_7SwizzleILi3ELi4ELi3EEENS4_18smem_ptr_flag_bitsILi8EEENSS_INS5_IJNSA_ILi8EEESG_EEENS5_IJSG_SB_EEEEEEEvNS4_8identityESZ_S19_vS1A_EENS_8epilogue10collective6detail29Sm90TmaWarpSpecializedAdapterINS1D_15DefaultEpilogueISI_SJ_SJ_NS1C_6thread17LinearCombinationISI_Li1EffLNS1H_9ScaleType4KindE0ELNS_15FloatRoundStyleE2ESI_EENS1_15EpilogueDefaultEEEEEvvEEEEvNT_6ParamsE)
        .other          _ZN7cutlass13device_kernelINS_4gemm6kernel13GemmUniversalIN4cute5tupleIJiiiiEEENS1_10collective13CollectiveMmaINS1_37MainloopSm90TmaGmmaWarpSpecializedFP8ILi4ENS5_IJNS4_1CILi1EEESB_SB_EEENS1_32KernelTmaWarpSpecializedPingpongEEENS5_IJNSA_ILi64EEENSA_ILi128EEESG_EEENS_12float_e5m2_tENS5_IJlSB_lEEESI_SJ_NS4_8TiledMMAINS4_8MMA_AtomIJNS4_4SM904GMMA31MMA_64x128x32_F32E5M2E5M2_SS_TNILNSN_7ScaleInE1ELSP_1EEEEEENS4_6LayoutISC_NS5_IJNSA_ILi0EEEST_ST_EEEEENS5_IJNS4_10UnderscoreESW_SW_EEEEENS4_13SM90_TMA_LOADENS4_14ComposedLayoutINS4_7SwizzleILi3ELi4ELi3EEENS4_18smem_ptr_flag_bitsILi8EEENSS_INS5_IJNSA_ILi8EEESG_EEENS5_IJSG_SB_EEEEEEEvNS4_8identityESZ_S19_vS1A_EENS_8epilogue10collective6detail29Sm90TmaWarpSpecializedAdapterINS1D_15DefaultEpilogueISI_SJ_SJ_NS1C_6thread17LinearCombinationISI_Li1EffLNS1H_9ScaleType4KindE0ELNS_15FloatRoundStyleE2ESI_EENS1_15EpilogueDefaultEEEEEvvEEEEvNT_6ParamsE,@"STO_CUDA_ENTRY STV_DEFAULT"
_ZN7cutlass13device_kernelINS_4gemm6kernel13GemmUniversalIN4cute5tupleIJiiiiEEENS1_10collective13CollectiveMmaINS1_37MainloopSm90TmaGmmaWarpSpecializedFP8ILi4ENS5_IJNS4_1CILi1EEESB_SB_EEENS1_32KernelTmaWarpSpecializedPingpongEEENS5_IJNSA_ILi64EEENSA_ILi128EEESG_EEENS_12float_e5m2_tENS5_IJlSB_lEEESI_SJ_NS4_8TiledMMAINS4_8MMA_AtomIJNS4_4SM904GMMA31MMA_64x128x32_F32E5M2E5M2_SS_TNILNSN_7ScaleInE1ELSP_1EEEEEENS4_6LayoutISC_NS5_IJNSA_ILi0EEEST_ST_EEEEENS5_IJNS4_10UnderscoreESW_SW_EEEEENS4_13SM90_TMA_LOADENS4_14ComposedLayoutINS4_7SwizzleILi3ELi4ELi3EEENS4_18smem_ptr_flag_bitsILi8EEENSS_INS5_IJNSA_ILi8EEESG_EEENS5_IJSG_SB_EEEEEEEvNS4_8identityESZ_S19_vS1A_EENS_8epilogue10collective6detail29Sm90TmaWarpSpecializedAdapterINS1D_15DefaultEpilogueISI_SJ_SJ_NS1C_6thread17LinearCombinationISI_Li1EffLNS1H_9ScaleType4KindE0ELNS_15FloatRoundStyleE2ESI_EENS1_15EpilogueDefaultEEEEEvvEEEEvNT_6ParamsE:
[----:B------:R-:W-:Y:S01]  /*0000*/  LDC R1, c[0x0][0x28] ;  /* 0x00000a00ff017b82 */ /* 0x000fe20000000800 */
[----:B------:R-:W0:Y:S01]  /*0010*/  S2R R8, SR_TID.X ;  /* 0x0000000000087919 */ /* 0x000e220000002100 */
[----:B------:R-:W-:Y:S01]  /*0020*/  ELECT P0, URZ, PT ;  /* 0x00000000003f782f */ /* 0x000fe20003800000 */
[----:B------:R-:W-:Y:S01]  /*0030*/  BSSY B0, `(.L_x_0) ;  /* 0x0000014000007945 */ /* 0x000fe20003800000 */
[----:B0-----:R-:W-:-:S05]  /*0040*/  SHF.R.U32.HI R0, RZ, 0x5, R8 ;  /* 0x00000005ff007819 */ /* 0x001fca0000011608 */
[----:B------:R-:W0:Y:S02]  /*0050*/  SHFL.IDX PT, R2, R0, RZ, 0x1f ;  /* 0x00001fff00027589 */ /* 0x000e2400000e0000 */
[----:B0-----:R-:W-:Y:S02]  /*0060*/  R2UR UR8, R2 ;  /* 0x00000000020872ca */ /* 0x001fe400000e0000 */
[----:B------:R-:W-:-:S05]  /*0070*/  SHF.R.U32.HI R2, RZ, 0x7, R8 ;  /* 0x00000007ff027819 */ /* 0x000fca0000011608 */
[----:B------:R0:W1:Y:S06]  /*0080*/  SHFL.IDX PT, R3, R2, RZ, 0x1f ;  /* 0x00001fff02037589 */ /* 0x00006c00000e0000 */
[----:B------:R-:W-:Y:S02]  /*0090*/  USHF.R.S32.HI UR4, URZ, 0x1f, UR8 ;  /* 0x0000001f3f047899 */ /* 0x000fe40008011408 */
[----:B------:R-:W-:Y:S02]  /*00a0*/  ISETP.NE.OR P0, PT, RZ, UR8, !P0 ;  /* 0x00000008ff007c0c */ /* 0x000fe4000c705670 */
[----:B------:R-:W-:-:S04]  /*00b0*/  ULEA.HI UR4, UR4, UR8, URZ, 0x2 ;  /* 0x0000000804047291 */ /* 0x000fc8000f8f103f */
[----:B------:R-:W-:-:S04]  /*00c0*/  ULOP3.LUT UR4, UR4, 0xfffffffc, URZ, 0xc0, !UPT ;  /* 0xfffffffc04047892 */ /* 0x000fc8000f8ec03f */
[----:B------:R-:W-:-:S03]  /*00d0*/  UIADD3 UR8, UR8, -UR4, URZ ;  /* 0x8000000408087290 */ /* 0x000fc6000fffe03f */
[----:B0-----:R-:W-:Y:S09]  /*00e0*/  @P0 BRA `(.L_x_1) ;  /* 0x0000000000200947 */ /* 0x001ff20003800000 */
[----:B------:R-:W-:Y:S02]  /*00f0*/  ULDC.64 UR4, c[0x0][0x198] ;  /* 0x0000660000047ab9 */ /* 0x000fe40000000a00 */
[----:B------:R-:W-:Y:S02]  /*0100*/  UIADD3 UR6, UP0, UR4, 0xf0, URZ ;  /* 0x000000f004067890 */ /* 0x000fe4000ff1e03f */
[----:B------:R-:W-:Y:S02]  /*0110*/  UIADD3 UR4, UP1, UR4, 0x1f0, URZ ;  /* 0x000001f004047890 */ /* 0x000fe4000ff3e03f */
[----:B------:R-:W-:Y:S02]  /*0120*/  UIADD3.X UR7, URZ, UR5, URZ, UP0, !UPT ;  /* 0x000000053f077290 */ /* 0x000fe400087fe43f */
[----:B------:R-:W-:-:S07]  /*0130*/  UIADD3.X UR5, URZ, UR5, URZ, UP1, !UPT ;  /* 0x000000053f057290 */ /* 0x000fce0008ffe43f */
[----:B------:R0:W-:Y:S02]  /*0140*/  UTMACCTL.PF [UR6] ;  /* 0x00000000060079b9 */ /* 0x0001e40008040000 */
[----:B------:R0:W-:Y:S02]  /*0150*/  UTMACCTL.PF [UR4] ;  /* 0x00000000040079b9 */ /* 0x0001e40008040000 */
[----:B0-----:R-:W-:Y:S01]  /*0160*/  NOP ;  /* 0x0000000000007918 */ /* 0x001fe20000000000 */
.L_x_1:
[----:B------:R-:W-:Y:S05]  /*0170*/  BSYNC B0 ;  /* 0x0000000000007941 */ /* 0x000fea0003800000 */
.L_x_0:
[----:B------:R-:W0:Y:S01]  /*0180*/  SHFL.IDX PT, R4, R0, RZ, 0x1f ;  /* 0x00001fff00047589 */ /* 0x000e2200000e0000 */
[----:B-1----:R-:W-:Y:S01]  /*0190*/  R2UR UR16, R3 ;  /* 0x00000000031072ca */ /* 0x002fe200000e0000 */
[----:B------:R-:W-:-:S04]  /*01a0*/  UISETP.NE.AND UP0, UPT, UR8, 0x3, UPT ;  /* 0x000000030800788c */ /* 0x000fc8000bf05270 */
[----:B------:R-:W-:-:S08]  /*01b0*/  UISETP.EQ.OR UP0, UPT, UR8, URZ, !UP0 ;  /* 0x0000003f0800728c */ /* 0x000fd0000c702670 */
[----:B------:R-:W-:Y:S02]  /*01c0*/  UIADD3 UR24, UR16, -0x1, URZ ;  /* 0xffffffff10187890 */ /* 0x000fe4000fffe03f */
[----:B------:R-:W-:Y:S02]  /*01d0*/  UISETP.EQ.AND UP0, UPT, UR16, URZ, UP0 ;  /* 0x0000003f1000728c */ /* 0x000fe40008702270 */
[----:B------:R-:W-:Y:S02]  /*01e0*/  UISETP.GE.U32.AND UP1, UPT, UR24, 0x2, UPT ;  /* 0x000000021800788c */ /* 0x000fe4000bf26070 */
[----:B------:R-:W-:Y:S01]  /*01f0*/  USEL UR13, URZ, 0x1, !UP0 ;  /* 0x000000013f0d7887 */ /* 0x000fe2000c000000 */
[----:B0-----:R-:W-:-:S03]  /*0200*/  ISETP.NE.AND P0, PT, R4, RZ, PT ;  /* 0x000000ff0400720c */ /* 0x001fc60003f05270 */
[----:B------:R-:W-:-:S10]  /*0210*/  USEL UR13, UR13, 0x2, UP1 ;  /* 0x000000020d0d7887 */ /* 0x000fd40008800000 */
[----:B------:R-:W-:Y:S05]  /*0220*/  @P0 BRA `(.L_x_2) ;  /* 0x0000000000580947 */ /* 0x000fea0003800000 */
[----:B------:R-:W0:Y:S01]  /*0230*/  S2UR UR9, SR_CgaCtaId ;  /* 0x00000000000979c3 */ /* 0x000e220000008800 */
[----:B------:R-:W-:Y:S01]  /*0240*/  UMOV UR4, 0x400 ;  /* 0x0000040000047882 */ /* 0x000fe20000000000 */
[----:B------:R-:W-:Y:S01]  /*0250*/  UMOV UR5, 0x1 ;  /* 0x0000000100057882 */ /* 0x000fe20000000000 */
[----:B------:R-:W-:Y:S01]  /*0260*/  UMOV UR6, 0x80 ;  /* 0x0000008000067882 */ /* 0x000fe20000000000 */
[----:B------:R-:W-:Y:S01]  /*0270*/  ELECT P0, URZ, PT ;  /* 0x00000000003f782f */ /* 0x000fe20003800000 */
[----:B------:R-:W-:-:S04]  /*0280*/  UIADD3 UR6, -UR6, 0x100000, URZ ;  /* 0x0010000006067890 */ /* 0x000fc8000fffe13f */
[----:B------:R-:W-:Y:S02]  /*0290*/  USHF.L.U32 UR7, UR6, 0xb, URZ ;  /* 0x0000000b06077899 */ /* 0x000fe4000800063f */
[----:B------:R-:W-:Y:S02]  /*02a0*/  USHF.L.U32 UR6, UR6, 0x1, URZ ;  /* 0x0000000106067899 */ /* 0x000fe4000800063f */
[----:B0-----:R-:W-:Y:S02]  /*02b0*/  ULEA UR9, UR9, UR4, 0x18 ;  /* 0x0000000409097291 */ /* 0x001fe4000f8ec03f */
[----:B------:R-:W-:-:S04]  /*02c0*/  UIADD3 UR4, -UR5, 0x100000, URZ ;  /* 0x0010000005047890 */ /* 0x000fc8000fffe13f */
[----:B------:R-:W-:Y:S02]  /*02d0*/  USHF.L.U32 UR5, UR4, 0xb, URZ ;  /* 0x0000000b04057899 */ /* 0x000fe4000800063f */
[----:B------:R-:W-:Y:S01]  /*02e0*/  USHF.L.U32 UR4, UR4, 0x1, URZ ;  /* 0x0000000104047899 */ /* 0x000fe2000800063f */
[----:B------:R-:W0:Y:S11]  /*02f0*/  FENCE.VIEW.ASYNC.S ;  /* 0x00000000000073c6 */ /* 0x000e360000000000 */
[----:B0-----:R0:W1:Y:S01]  /*0300*/  SYNCS.EXCH.64 URZ, [UR9], UR4 ;  /* 0x00000004093f75b2 */ /* 0x0010620008000100 */
[----:B------:R0:W2:Y:S01]  /*0310*/  SYNCS.EXCH.64 URZ, [UR9+0x20], UR6 ;  /* 0x00002006093f75b2 */ /* 0x0000a20008000100 */
[----:B------:R0:W3:Y:S01]  /*0320*/  SYNCS.EXCH.64 URZ, [UR9+0x8], UR4 ;  /* 0x00000804093f75b2 */ /* 0x0000e20008000100 */
[----:B------:R0:W4:Y:S01]  /*0330*/  SYNCS.EXCH.64 URZ, [UR9+0x28], UR6 ;  /* 0x00002806093f75b2 */ /* 0x0001220008000100 */
[----:B------:R0:W0:Y:S01]  /*0340*/  SYNCS.EXCH.64 URZ, [UR9+0x10], UR4 ;  /* 0x00001004093f75b2 */ /* 0x0000220008000100 */
[----:B------:R0:W0:Y:S01]  /*0350*/  SYNCS.EXCH.64 URZ, [UR9+0x30], UR6 ;  /* 0x00003006093f75b2 */ /* 0x0000220008000100 */
[----:B------:R0:W0:Y:S01]  /*0360*/  SYNCS.EXCH.64 URZ, [UR9+0x18], UR4 ;  /* 0x00001804093f75b2 */ /* 0x0000220008000100 */
[----:B------:R0:W0:Y:S01]  /*0370*/  SYNCS.EXCH.64 URZ, [UR9+0x38], UR6 ;  /* 0x00003806093f75b2 */ /* 0x0000220008000100 */
[----:B------:R-:W-:Y:S01]  /*0380*/  NOP ;  /* 0x0000000000007918 */ /* 0x000fe20000000000 */
.L_x_2:
[----:B------:R-:W5:Y:S01]  /*0390*/  SHFL.IDX PT, R4, R0, RZ, 0x1f ;  /* 0x00001fff00047589 */ /* 0x000f6200000e0000 */
[----:B------:R-:W-:Y:S01]  /*03a0*/  ELECT P0, URZ, PT ;  /* 0x00000000003f782f */ /* 0x000fe20003800000 */
[----:B------:R-:W-:Y:S01]  /*03b0*/  NOP ;  /* 0x0000000000007918 */ /* 0x000fe20000000000 */
[----:B------:R-:W-:Y:S01]  /*03c0*/  ELECT P1, URZ, PT ;  /* 0x00000000003f782f */ /* 0x000fe20003820000 */
[----:B------:R-:W1:Y:S01]  /*03d0*/  SHFL.IDX PT, R3, R0, RZ, 0x1f ;  /* 0x00001fff00037589 */ /* 0x000e6200000e0000 */
[----:B0-----:R-:W-:Y:S01]  /*03e0*/  UMOV UR4, 0x20 ;  /* 0x0000002000047882 */ /* 0x001fe20000000000 */
[----:B------:R-:W-:Y:S01]  /*03f0*/  UMOV UR12, 0x80 ;  /* 0x00000080000c7882 */ /* 0x000fe20000000000 */
[----:B------:R-:W-:Y:S01]  /*0400*/  NOP ;  /* 0x0000000000007918 */ /* 0x000fe20000000000 */
[----:B------:R0:W0:Y:S01]  /*0410*/  SHFL.IDX PT, R13, R2, RZ, 0x1f ;  /* 0x00001fff020d7589 */ /* 0x00002200000e0000 */
[----:B------:R-:W-:Y:S01]  /*0420*/  ULDC.64 UR22, c[0x0][0x208] ;  /* 0x0000820000167ab9 */ /* 0x000fe20000000a00 */
[----:B-----5:R-:W-:-:S02]  /*0430*/  ISETP.NE.OR P0, PT, R4, RZ, !P0 ;  /* 0x000000ff0400720c */ /* 0x020fc40004705670 */
[----:B-1----:R-:W-:Y:S02]  /*0440*/  ISETP.NE.OR P1, PT, R3, RZ, !P1 ;  /* 0x000000ff0300720c */ /* 0x002fe40004f25670 */
[----:B------:R-:W-:-:S04]  /*0450*/  SHF.R.S32.HI R3, RZ, 0x1f, R8 ;  /* 0x0000001fff037819 */ /* 0x000fc80000011408 */
[----:B------:R-:W-:-:S05]  /*0460*/  LEA.HI R3, R3, R8, RZ, 0x7 ;  /* 0x0000000803037211 */ /* 0x000fca00078f38ff */
[----:B------:R-:W-:Y:S01]  /*0470*/  VOTEU.ALL UP0, P0 ;  /* 0x00000000003f7886 */ /* 0x000fe20000000000 */
[----:B------:R-:W-:Y:S01]  /*0480*/  LOP3.LUT R3, R3, 0xffffff80, RZ, 0xc0, !PT ;  /* 0xffffff8003037812 */ /* 0x000fe200078ec0ff */
[----:B------:R-:W-:-:S03]  /*0490*/  VOTEU.ALL UP1, P1 ;  /* 0x00000000003f7886 */ /* 0x000fc60000820000 */
[----:B------:R-:W1:Y:S01]  /*04a0*/  @!UP0 S2UR UR7, SR_CgaCtaId ;  /* 0x00000000000789c3 */ /* 0x000e620000008800 */
[----:B------:R-:W-:Y:S01]  /*04b0*/  @!UP0 UMOV UR6, 0x400 ;  /* 0x0000040000068882 */ /* 0x000fe20000000000 */
[----:B------:R-:W-:-:S04]  /*04c0*/  @!UP0 UIADD3 UR4, -UR4, 0x100000, URZ ;  /* 0x0010000004048890 */ /* 0x000fc8000fffe13f */
[----:B------:R-:W-:Y:S02]  /*04d0*/  @!UP0 USHF.L.U32 UR5, UR4, 0xb, URZ ;  /* 0x0000000b04058899 */ /* 0x000fe4000800063f */
[----:B------:R-:W-:Y:S01]  /*04e0*/  @!UP0 USHF.L.U32 UR4, UR4, 0x1, URZ ;  /* 0x0000000104048899 */ /* 0x000fe2000800063f */
[----:B------:R-:W-:Y:S01]  /*04f0*/  IMAD.IADD R12, R8, 0x1, -R3 ;  /* 0x00000001080c7824 */ /* 0x000fe200078e0a03 */
[----:B------:R-:W-:Y:S01]  /*0500*/  @!UP1 UMOV UR10, 0x400 ;  /* 0x00000400000a9882 */ /* 0x000fe20000000000 */
[----:B------:R-:W-:Y:S01]  /*0510*/  VOTEU.ALL UP2, P1 ;  /* 0x00000000003f7886 */ /* 0x000fe20000840000 */
[----:B------:R-:W-:Y:S01]  /*0520*/  VOTEU.ALL UP3, P1 ;  /* 0x00000000003f7886 */ /* 0x000fe20000860000 */
[----:B------:R-:W-:Y:S01]  /*0530*/  VOTEU.ALL UP4, P1 ;  /* 0x00000000003f7886 */ /* 0x000fe20000880000 */
[----:B------:R-:W5:Y:S01]  /*0540*/  @!UP1 S2UR UR11, SR_CgaCtaId ;  /* 0x00000000000b99c3 */ /* 0x000f620000008800 */
[----:B------:R-:W-:Y:S01]  /*0550*/  VOTEU.ALL UP5, P1 ;  /* 0x00000000003f7886 */ /* 0x000fe200008a0000 */
[----:B------:R-:W-:Y:S01]  /*0560*/  ISETP.NE.AND P1, PT, RZ, UR16, PT ;  /* 0x00000010ff007c0c */ /* 0x000fe2000bf25270 */
[----:B-1----:R-:W-:-:S02]  /*0570*/  @!UP0 ULEA UR9, UR7, UR6, 0x18 ;  /* 0x0000000607098291 */ /* 0x002fc4000f8ec03f */
[----:B------:R-:W-:-:S04]  /*0580*/  @!UP1 UIADD3 UR6, -UR12, 0x100000, URZ ;  /* 0x001000000c069890 */ /* 0x000fc8000fffe13f */
[----:B------:R-:W-:Y:S02]  /*0590*/  @!UP1 USHF.L.U32 UR7, UR6, 0xb, URZ ;  /* 0x0000000b06079899 */ /* 0x000fe4000800063f */
[----:B------:R-:W-:Y:S01]  /*05a0*/  @!UP1 USHF.L.U32 UR6, UR6, 0x1, URZ ;  /* 0x0000000106069899 */ /* 0x000fe2000800063f */
[----:B------:R-:W-:Y:S01]  /*05b0*/  VOTEU.ALL UP0, P0 ;  /* 0x00000000003f7886 */ /* 0x000fe20000000000 */
[----:B-----5:R-:W-:Y:S01]  /*05c0*/  @!UP1 ULEA UR10, UR11, UR10, 0x18 ;  /* 0x0000000a0b0a9291 */ /* 0x020fe2000f8ec03f */
[----:B------:R-:W-:Y:S01]  /*05d0*/  VOTEU.ALL UP1, P0 ;  /* 0x00000000003f7886 */ /* 0x000fe20000020000 */
[----:B------:R-:W1:Y:S02]  /*05e0*/  FENCE.VIEW.ASYNC.S ;  /* 0x00000000000073c6 */ /* 0x000e640000000000 */
[----:B-1----:R-:W2:Y:S02]  /*05f0*/  @!UP0 SYNCS.EXCH.64 URZ, [UR9+0x70], UR4 ;  /* 0x00007004093f85b2 */ /* 0x002ea40008000100 */
[----:B------:R1:W2:Y:S01]  /*0600*/  @!UP1 SYNCS.EXCH.64 URZ, [UR9+0x78], UR4 ;  /* 0x00007804093f95b2 */ /* 0x0002a20008000100 */
[----:B------:R-:W-:Y:S01]  /*0610*/  NOP ;  /* 0x0000000000007918 */ /* 0x000fe20000000000 */
[----:B-1----:R-:W-:-:S02]  /*0620*/  ULDC.64 UR4, c[0x0][0x598] ;  /* 0x0001660000047ab9 */ /* 0x002fc40000000a00 */
[----:B------:R-:W-:Y:S02]  /*0630*/  ISETP.NE.U32.AND P0, PT, RZ, UR4, PT ;  /* 0x00000004ff007c0c */ /* 0x000fe4000bf05070 */
[----:B------:R1:W2:Y:S02]  /*0640*/  @!UP2 SYNCS.EXCH.64 URZ, [UR10+0x50], UR6 ;  /* 0x000050060a3fa5b2 */ /* 0x0002a40008000100 */
[----:B------:R-:W-:Y:S01]  /*0650*/  ISETP.NE.AND.EX P0, PT, RZ, UR5, PT, P0 ;  /* 0x00000005ff007c0c */ /* 0x000fe2000bf05300 */
[----:B------:R1:W2:Y:S01]  /*0660*/  @!UP3 SYNCS.EXCH.64 URZ, [UR10+0x58], UR6 ;  /* 0x000058060a3fb5b2 */ /* 0x0002a20008000100 */
[----:B------:R1:W2:Y:S01]  /*0670*/  @!UP4 SYNCS.EXCH.64 URZ, [UR10+0x60], UR6 ;  /* 0x000060060a3fc5b2 */ /* 0x0002a20008000100 */
[----:B------:R1:W2:Y:S01]  /*0680*/  @!UP5 SYNCS.EXCH.64 URZ, [UR10+0x68], UR6 ;  /* 0x000068060a3fd5b2 */ /* 0x0002a20008000100 */
[----:B------:R-:W-:Y:S01]  /*0690*/  NOP ;  /* 0x0000000000007918 */ /* 0x000fe20000000000 */
[----:B--234-:R-:W-:Y:S08]  /*06a0*/  BAR.SYNC.DEFER_BLOCKING 0x0 ;  /* 0x0000000000007b1d */ /* 0x01cff00000010000 */
[----:B01----:R-:W-:Y:S05]  /*06b0*/  @!P0 BRA `(.L_x_3) ;  /* 0x00000000001c8947 */ /* 0x003fea0003800000 */
[----:B------:R-:W0:Y:S02]  /*06c0*/  LDC.64 R2, c[0x0][0x598] ;  /* 0x00016600ff027b82 */ /* 0x000e240000000a00 */
[----:B0-----:R-:W2:Y:S02]  /*06d0*/  LDG.E.64 R2, desc[UR22][R2.64] ;  /* 0x0000001602027981 */ /* 0x001ea4000c1e1b00 */
[----:B--2---:R-:W-:-:S04]  /*06e0*/  ISETP.NE.U32.AND P0, PT, R2, RZ, PT ;  /* 0x000000ff0200720c */ /* 0x004fc80003f05070 */
[----:B------:R-:W-:-:S13]  /*06f0*/  ISETP.NE.AND.EX P0, PT, R3, RZ, PT, P0 ;  /* 0x000000ff0300720c */ /* 0x000fda0003f05300 */
[----:B------:R-:W-:Y:S05]  /*0700*/  @!P0 BRA `(.L_x_3) ;  /* 0x0000000000088947 */ /* 0x000fea0003800000 */
[----:B------:R2:W5:Y:S01]  /*0710*/  LD.E R6, desc[UR22][R2.64] ;  /* 0x0000001602067980 */ /* 0x000562000c101900 */
[----:B------:R-:W-:Y:S05]  /*0720*/  BRA `(.L_x_4) ;  /* 0x0000000000207947 */ /* 0x000fea0003800000 */
.L_x_3:
[----:B------:R-:W-:Y:S02]  /*0730*/  ULDC.64 UR4, c[0x0][0x588] ;  /* 0x0001620000047ab9 */ /* 0x000fe40000000a00 */
[----:B------:R-:W-:-:S04]  /*0740*/  ISETP.NE.U32.AND P0, PT, RZ, UR4, PT ;  /* 0x00000004ff007c0c */ /* 0x000fc8000bf05070 */
[----:B------:R-:W-:-:S13]  /*0750*/  ISETP.NE.AND.EX P0, PT, RZ, UR5, PT, P0 ;  /* 0x00000005ff007c0c */ /* 0x000fda000bf05300 */
[----:B------:R-:W-:Y:S05]  /*0760*/  @!P0 BRA `(.L_x_5) ;  /* 0x00000000000c8947 */ /* 0x000fea0003800000 */
[----:B------:R-:W0:Y:S02]  /*0770*/  LDC.64 R6, c[0x0][0x588] ;  /* 0x00016200ff067b82 */ /* 0x000e240000000a00 */
[----:B0-----:R1:W5:Y:S01]  /*0780*/  LDG.E R6, desc[UR22][R6.64] ;  /* 0x0000001606067981 */ /* 0x001362000c1e1900 */
[----:B------:R-:W-:Y:S05]  /*0790*/  BRA `(.L_x_4) ;  /* 0x0000000000047947 */ /* 0x000fea0003800000 */
.L_x_5:
[----:B------:R-:W0:Y:S02]  /*07a0*/  LDC R6, c[0x0][0x580] ;  /* 0x00016000ff067b82 */ /* 0x000e240000000800 */
.L_x_4:
[----:B------:R-:W-:Y:S02]  /*07b0*/  ULDC.64 UR4, c[0x0][0x5a0] ;  /* 0x0001680000047ab9 */ /* 0x000fe40000000a00 */
[----:B------:R-:W-:-:S04]  /*07c0*/  ISETP.NE.U32.AND P0, PT, RZ, UR4, PT ;  /* 0x00000004ff007c0c */ /* 0x000fc8000bf05070 */
[----:B------:R-:W-:-:S13]  /*07d0*/  ISETP.NE.AND.EX P0, PT, RZ, UR5, PT, P0 ;  /* 0x00000005ff007c0c */ /* 0x000fda000bf05300 */
[----:B------:R-:W-:Y:S05]  /*07e0*/  @!P0 BRA `(.L_x_6) ;  /* 0x00000000001c8947 */ /* 0x000fea0003800000 */
[----:B--2---:R-:W2:Y:S02]  /*07f0*/  LDC.64 R2, c[0x0][0x5a0] ;  /* 0x00016800ff027b82 */ /* 0x004ea40000000a00 */
[----:B--2---:R-:W2:Y:S02]  /*0800*/  LDG.E.64 R2, desc[UR22][R2.64] ;  /* 0x0000001602027981 */ /* 0x004ea4000c1e1b00 */
[----:B--2---:R-:W-:-:S04]  /*0810*/  ISETP.NE.U32.AND P0, PT, R2, RZ, PT ;  /* 0x000000ff0200720c */ /* 0x004fc80003f05070 */
[----:B------:R-:W-:-:S13]  /*0820*/  ISETP.NE.AND.EX P0, PT, R3, RZ, PT, P0 ;  /* 0x000000ff0300720c */ /* 0x000fda0003f05300 */
[----:B------:R-:W-:Y:S05]  /*0830*/  @!P0 BRA `(.L_x_6) ;  /* 0x0000000000088947 */ /* 0x000fea0003800000 */
[----:B-1----:R4:W5:Y:S01]  /*0840*/  LD.E R7, desc[UR22][R2.64] ;  /* 0x0000001602077980 */ /* 0x002962000c101900 */
[----:B------:R-:W-:Y:S05]  /*0850*/  BRA `(.L_x_7) ;  /* 0x0000000000207947 */ /* 0x000fea0003800000 */
.L_x_6:
[----:B------:R-:W-:Y:S02]  /*0860*/  ULDC.64 UR4, c[0x0][0x590] ;  /* 0x0001640000047ab9 */ /* 0x000fe40000000a00 */
[----:B------:R-:W-:-:S04]  /*0870*/  ISETP.NE.U32.AND P0, PT, RZ, UR4, PT ;  /* 0x00000004ff007c0c */ /* 0x000fc8000bf05070 */
[----:B------:R-:W-:-:S13]  /*0880*/  ISETP.NE.AND.EX P0, PT, RZ, UR5, PT, P0 ;  /* 0x00000005ff007c0c */ /* 0x000fda000bf05300 */
[----:B------:R-:W-:Y:S05]  /*0890*/  @!P0 BRA `(.L_x_8) ;  /* 0x00000000000c8947 */ /* 0x000fea0003800000 */
[----:B--2---:R-:W1:Y:S02]  /*08a0*/  LDC.64 R2, c[0x0][0x590] ;  /* 0x00016400ff027b82 */ /* 0x004e640000000a00 */
[----:B-1----:R3:W5:Y:S01]  /*08b0*/  LDG.E R7, desc[UR22][R2.64] ;  /* 0x0000001602077981 */ /* 0x002762000c1e1900 */
[----:B------:R-:W-:Y:S05]  /*08c0*/  BRA `(.L_x_7) ;  /* 0x0000000000047947 */ /* 0x000fea0003800000 */
.L_x_8:
[----:B-1----:R-:W1:Y:S02]  /*08d0*/  LDC R7, c[0x0][0x584] ;  /* 0x00016100ff077b82 */ /* 0x002e640000000800 */
.L_x_7:
[----:B------:R-:W0:Y:S01]  /*08e0*/  S2UR UR11, SR_CTAID.Y ;  /* 0x00000000000b79c3 */ /* 0x000e220000002600 */
[----:B------:R-:W-:Y:S01]  /*08f0*/  ULDC UR5, c[0x0][0x65c] ;  /* 0x0001970000057ab9 */ /* 0x000fe20000000800 */
[----:B------:R-:W-:Y:S01]  /*0900*/  UISETP.NE.AND UP0, UPT, UR16, 0x2, UPT ;  /* 0x000000021000788c */ /* 0x000fe2000bf05270 */
[----:B------:R-:W-:Y:S01]  /*0910*/  PRMT R9, RZ, 0x7610, R9 ;  /* 0x00007610ff097816 */ /* 0x000fe20000000009 */
[----:B------:R-:W-:Y:S01]  /*0920*/  UISETP.NE.AND UP2, UPT, UR5, 0x1, UPT ;  /* 0x000000010500788c */ /* 0x000fe2000bf45270 */
[----:B------:R-:W-:Y:S02]  /*0930*/  IMAD.MOV.U32 R5, RZ, RZ, -0x1 ;  /* 0xffffffffff057424 */ /* 0x000fe400078e00ff */
[----:B------:R-:W-:Y:S01]  /*0940*/  IMAD.MOV.U32 R4, RZ, RZ, -0x1 ;  /* 0xffffffffff047424 */ /* 0x000fe200078e00ff */
[----:B------:R-:W0:Y:S07]  /*0950*/  S2UR UR4, SR_CTAID.X ;  /* 0x00000000000479c3 */ /* 0x000e2e0000002500 */
[----:B------:R-:W-:Y:S01]  /*0960*/  @UP2 ULDC UR14, c[0x0][0x10] ;  /* 0x00000400000e2ab9 */ /* 0x000fe20000000800 */
[----:B------:R-:W-:Y:S01]  /*0970*/  @UP2 UMOV UR7, URZ ;  /* 0x0000003f00072c82 */ /* 0x000fe20008000000 */
[----:B------:R-:W-:Y:S01]  /*0980*/  @UP2 UMOV UR5, URZ ;  /* 0x0000003f00052c82 */ /* 0x000fe20008000000 */
[----:B------:R-:W-:Y:S01]  /*0990*/  @!UP2 ULDC UR10, c[0x0][0xc] ;  /* 0x00000300000aaab9 */ /* 0x000fe20000000800 */
[----:B--234-:R-:W2:Y:S01]  /*09a0*/  LDC.64 R2, c[0x0][0x650] ;  /* 0x00019400ff027b82 */ /* 0x01cea20000000a00 */
[----:B0-----:R-:W-:-:S02]  /*09b0*/  @UP2 UMOV UR9, UR11 ;  /* 0x0000000b00092c82 */ /* 0x001fc40008000000 */
[----:B------:R-:W-:Y:S01]  /*09c0*/  @UP2 UMOV UR6, UR9 ;  /* 0x0000000900062c82 */ /* 0x000fe20008000000 */
[----:B------:R-:W-:Y:S01]  /*09d0*/  @!UP2 UMOV UR9, UR11 ;  /* 0x0000000b0009ac82 */ /* 0x000fe20008000000 */
[----:B------:R-:W-:-:S03]  /*09e0*/  @UP2 UIMAD.WIDE.U32 UR14, UR4, UR14, UR6 ;  /* 0x0000000e040e22a5 */ /* 0x000fc6000f8e0006 */
[----:B------:R-:W-:Y:S01]  /*09f0*/  ULDC UR6, c[0x0][0xc] ;  /* 0x0000030000067ab9 */ /* 0x000fe20000000800 */
[----:B------:R-:W-:Y:S01]  /*0a00*/  @UP2 UIADD3 UR15, UR15, UR5, URZ ;  /* 0x000000050f0f2290 */ /* 0x000fe2000fffe03f */
[----:B------:R-:W-:Y:S02]  /*0a10*/  ULDC UR7, c[0x0][0x10] ;  /* 0x0000040000077ab9 */ /* 0x000fe40000000800 */
[----:B------:R-:W-:Y:S01]  /*0a20*/  UMOV UR5, URZ ;  /* 0x0000003f00057c82 */ /* 0x000fe20008000000 */
[----:B------:R-:W-:Y:S02]  /*0a30*/  UIMAD.WIDE.U32 UR6, UR6, UR7, URZ ;  /* 0x00000007060672a5 */ /* 0x000fe4000f8e003f */
[----:B------:R-:W-:Y:S01]  /*0a40*/  @!UP2 UIMAD.WIDE.U32 UR10, UR10, UR9, UR4 ;  /* 0x000000090a0aa2a5 */ /* 0x000fe2000f8e0004 */
[----:B------:R-:W-:Y:S02]  /*0a50*/  ULDC UR12, c[0x0][0x14] ;  /* 0x00000500000c7ab9 */ /* 0x000fe40000000800 */
[----:B------:R-:W-:-:S02]  /*0a60*/  UIMAD.WIDE.U32 UR20, UR6, UR12, URZ ;  /* 0x0000000c061472a5 */ /* 0x000fc4000f8e003f */
[----:B------:R-:W-:Y:S02]  /*0a70*/  UIMAD UR7, UR7, UR12, URZ ;  /* 0x0000000c070772a4 */ /* 0x000fe4000f8e023f */
[----:B------:R-:W-:Y:S01]  /*0a80*/  @!UP2 UMOV UR14, UR10 ;  /* 0x0000000a000eac82 */ /* 0x000fe20008000000 */
[----:B------:R-:W-:Y:S01]  /*0a90*/  @!UP2 UMOV UR15, UR11 ;  /* 0x0000000b000fac82 */ /* 0x000fe20008000000 */
[----:B------:R-:W-:Y:S02]  /*0aa0*/  UIADD3 UR7, UR21, UR7, URZ ;  /* 0x0000000715077290 */ /* 0x000fe4000fffe03f */
[----:B------:R-:W-:-:S04]  /*0ab0*/  UIADD3 UR6, UP1, UR14, UR20, URZ ;  /* 0x000000140e067290 */ /* 0x000fc8000ff3e03f */
[----:B------:R-:W-:Y:S02]  /*0ac0*/  UIADD3.X UR10, UR15, UR7, URZ, UP1, !UPT ;  /* 0x000000070f0a7290 */ /* 0x000fe40008ffe43f */
[----:B------:R-:W-:Y:S02]  /*0ad0*/  USEL UR6, UR6, UR14, !UP0 ;  /* 0x0000000e06067287 */ /* 0x000fe4000c000000 */
[----:B------:R-:W-:-:S04]  /*0ae0*/  USEL UR10, UR10, UR15, !UP0 ;  /* 0x0000000f0a0a7287 */ /* 0x000fc8000c000000 */
[----:B--2---:R-:W-:Y:S01]  /*0af0*/  ISETP.LE.U32.AND P0, PT, R2, UR6, PT ;  /* 0x0000000602007c0c */ /* 0x004fe2000bf03070 */
[----:B------:R-:W-:Y:S02]  /*0b00*/  IMAD.U32 R2, RZ, RZ, UR6 ;  /* 0x00000006ff027e24 */ /* 0x000fe4000f8e00ff */
[----:B------:R-:W-:-:S05]  /*0b10*/  IMAD.U32 R0, RZ, RZ, UR10 ;  /* 0x0000000aff007e24 */ /* 0x000fca000f8e00ff */
[----:B------:R-:W-:Y:S01]  /*0b20*/  ISETP.GE.U32.AND.EX P0, PT, R0, R3, PT, P0 ;  /* 0x000000030000720c */ /* 0x000fe20003f06100 */
[----:B------:R-:W-:Y:S02]  /*0b30*/  IMAD.U32 R3, RZ, RZ, UR10 ;  /* 0x0000000aff037e24 */ /* 0x000fe4000f8e00ff */
[----:B------:R-:W-:-:S10]  /*0b40*/  IMAD.MOV.U32 R0, RZ, RZ, -0x1 ;  /* 0xffffffffff007424 */ /* 0x000fd400078e00ff */
[----:B------:R-:W-:Y:S05]  /*0b50*/  @P0 BRA `(.L_x_9) ;  /* 0x0000000400880947 */ /* 0x000fea0003800000 */
[----:B------:R-:W-:Y:S01]  /*0b60*/  I2FP.F32.U32 R0, UR4 ;  /* 0x0000000400007c45 */ /* 0x000fe20008201000 */
[----:B------:R-:W-:Y:S01]  /*0b70*/  ULDC.64 UR18, c[0x0][0x628] ;  /* 0x00018a0000127ab9 */ /* 0x000fe20000000a00 */
[----:B------:R-:W-:Y:S01]  /*0b80*/  ULDC UR6, c[0x0][0x150] ;  /* 0x0000540000067ab9 */ /* 0x000fe20000000800 */
[----:B------:R-:W-:Y:S01]  /*0b90*/  ISETP.NE.U32.AND P0, PT, RZ, UR18, PT ;  /* 0x00000012ff007c0c */ /* 0x000fe2000bf05070 */
[----:B------:R-:W-:Y:S01]  /*0ba0*/  ULDC UR25, c[0x0][0x630] ;  /* 0x00018c0000197ab9 */ /* 0x000fe20000000800 */
[----:B------:R-:W-:Y:S01]  /*0bb0*/  FMUL R0, R0, UR6 ;  /* 0x0000000600007c20 */ /* 0x000fe20008400000 */
[----:B------:R-:W-:Y:S01]  /*0bc0*/  R2UR UR26, R2 ;  /* 0x00000000021a72ca */ /* 0x000fe200000e0000 */
[----:B------:R-:W-:Y:S01]  /*0bd0*/  ULDC UR28, c[0x0][0x154] ;  /* 0x00005500001c7ab9 */ /* 0x000fe20000000800 */
[----:B------:R-:W-:Y:S01]  /*0be0*/  ISETP.NE.AND.EX P0, PT, RZ, UR19, PT, P0 ;  /* 0x00000013ff007c0c */ /* 0x000fe2000bf05300 */
[----:B------:R0:W2:Y:S01]  /*0bf0*/  F2I.U32.TRUNC.NTZ R4, R0 ;  /* 0x0000000000047305 */ /* 0x0000a2000020f000 */
[----:B------:R-:W-:-:S02]  /*0c00*/  R2UR UR27, R3 ;  /* 0x00000000031b72ca */ /* 0x000fc400000e0000 */
[----:B------:R-:W-:Y:S02]  /*0c10*/  R2UR UR10, R2 ;  /* 0x00000000020a72ca */ /* 0x000fe400000e0000 */
[----:B------:R-:W-:-:S07]  /*0c20*/  R2UR UR11, R3 ;  /* 0x00000000030b72ca */ /* 0x000fce00000e0000 */
[----:B0-----:R-:W-:Y:S08]  /*0c30*/  @!P0 BRA `(.L_x_10) ;  /* 0x0000000000308947 */ /* 0x001ff00003800000 */
[----:B------:R-:W-:Y:S01]  /*0c40*/  R2UR UR10, R2 ;  /* 0x00000000020a72ca */ /* 0x000fe200000e0000 */
[----:B------:R-:W-:Y:S01]  /*0c50*/  ULDC UR6, c[0x0][0x634] ;  /* 0x00018d0000067ab9 */ /* 0x000fe20000000800 */
[----:B------:R-:W-:-:S11]  /*0c60*/  R2UR UR12, R3 ;  /* 0x00000000030c72ca */ /* 0x000fd600000e0000 */
[----:B------:R-:W-:-:S04]  /*0c70*/  UIADD3 UR6, UP1, UR10, UR6, URZ ;  /* 0x000000060a067290 */ /* 0x000fc8000ff3e03f */
[----:B------:R-:W-:-:S04]  /*0c80*/  UIADD3.X UR12, URZ, UR12, URZ, UP1, !UPT ;  /* 0x0000000c3f0c7290 */ /* 0x000fc80008ffe43f */
[----:B------:R-:W-:-:S04]  /*0c90*/  UIMAD.WIDE.U32 UR10, UR12, UR18, URZ ;  /* 0x000000120c0a72a5 */ /* 0x000fc8000f8e003f */
[----:B------:R-:W-:Y:S02]  /*0ca0*/  UIMAD.WIDE.U32 UR14, UP1, UR6, UR19, UR10 ;  /* 0x00000013060e72a5 */ /* 0x000fe4000f82000a */
[----:B------:R-:W-:Y:S02]  /*0cb0*/  UIMAD.WIDE.U32 UR10, UR6, UR18, URZ ;  /* 0x00000012060a72a5 */ /* 0x000fe4000f8e003f */
[----:B------:R-:W-:Y:S02]  /*0cc0*/  UIADD3.X UR17, URZ, URZ, URZ, UP1, !UPT ;  /* 0x0000003f3f117290 */ /* 0x000fe40008ffe43f */
[----:B------:R-:W-:Y:S01]  /*0cd0*/  UIADD3 URZ, UP1, UR11, UR14, URZ ;  /* 0x0000000e0b3f7290 */ /* 0x000fe2000ff3e03f */
[----:B------:R-:W-:-:S03]  /*0ce0*/  UMOV UR16, UR15 ;  /* 0x0000000f00107c82 */ /* 0x000fc60008000000 */
[----:B------:R-:W-:-:S12]  /*0cf0*/  UIMAD.WIDE.U32.X UR10, UR12, UR19, UR16, UP1 ;  /* 0x000000130c0a72a5 */ /* 0x000fd800088e0410 */
.L_x_10:
[----:B------:R-:W-:Y:S01]  /*0d00*/  USHF.R.U64 UR5, UR10, UR25, UR11 ;  /* 0x000000190a057299 */ /* 0x000fe2000800120b */
[----:B------:R-:W-:Y:S01]  /*0d10*/  I2FP.F32.U32 R0, UR9 ;  /* 0x0000000900007c45 */ /* 0x000fe20008201000 */
[----:B------:R-:W-:Y:S01]  /*0d20*/  USHF.R.U32.HI UR6, URZ, UR25, UR11 ;  /* 0x000000193f067299 */ /* 0x000fe2000801160b */
[----:B--2---:R-:W-:Y:S01]  /*0d30*/  R2UR UR16, R4 ;  /* 0x00000000041072ca */ /* 0x004fe200000e0000 */
[----:B------:R-:W-:Y:S02]  /*0d40*/  UIADD3 UR19, UP1, URZ, -UR5, URZ ;  /* 0x800000053f137290 */ /* 0x000fe4000ff3e03f */
[----:B------:R-:W-:Y:S01]  /*0d50*/  FMUL R0, R0, UR28 ;  /* 0x0000001c00007c20 */ /* 0x000fe20008400000 */
[----:B------:R-:W-:Y:S01]  /*0d60*/  ULDC.64 UR10, c[0x0][0x620] ;  /* 0x00018800000a7ab9 */ /* 0x000fe20000000a00 */
[----:B------:R-:W-:Y:S01]  /*0d70*/  UIADD3.X UR6, URZ, ~UR6, URZ, UP1, !UPT ;  /* 0x800000063f067290 */ /* 0x000fe20008ffe43f */
[----:B------:R-:W-:Y:S01]  /*0d80*/  UMOV UR14, UR26 ;  /* 0x0000001a000e7c82 */ /* 0x000fe20008000000 */
[----:B------:R-:W-:-:S02]  /*0d90*/  UMOV UR15, UR27 ;  /* 0x0000001b000f7c82 */ /* 0x000fc40008000000 */
[----:B------:R-:W-:Y:S01]  /*0da0*/  UIMAD UR6, UR6, UR10, URZ ;  /* 0x0000000a060672a4 */ /* 0x000fe2000f8e023f */
[----:B------:R-:W0:Y:S01]  /*0db0*/  F2I.U32.TRUNC.NTZ R0, R0 ;  /* 0x0000000000007305 */ /* 0x000e22000020f000 */
[----:B------:R-:W-:Y:S02]  /*0dc0*/  UIMAD.WIDE.U32 UR14, UR19, UR10, UR14 ;  /* 0x0000000a130e72a5 */ /* 0x000fe4000f8e000e */
[----:B------:R-:W-:Y:S01]  /*0dd0*/  UIMAD UR19, UR19, UR11, UR6 ;  /* 0x0000000b131372a4 */ /* 0x000fe2000f8e0206 */
[----:B------:R-:W-:Y:S01]  /*0de0*/  ULDC UR30, c[0x0][0x658] ;  /* 0x00019600001e7ab9 */ /* 0x000fe20000000800 */
[----:B------:R-:W-:Y:S02]  /*0df0*/  UMOV UR28, 0xffffffff ;  /* 0xffffffff001c7882 */ /* 0x000fe40000000000 */
[----:B------:R-:W-:Y:S01]  /*0e00*/  UIADD3 UR19, UR15, UR19, URZ ;  /* 0x000000130f137290 */ /* 0x000fe2000fffe03f */
[----:B------:R-:W-:Y:S01]  /*0e10*/  ULDC UR25, c[0x0][0x618] ;  /* 0x0001860000197ab9 */ /* 0x000fe20000000800 */
[----:B------:R-:W-:Y:S01]  /*0e20*/  ULDC.64 UR10, c[0x0][0x640] ;  /* 0x00019000000a7ab9 */ /* 0x000fe20000000a00 */
[----:B------:R-:W-:Y:S01]  /*0e30*/  USHF.L.U32 UR15, UR28, UR30, URZ ;  /* 0x0000001e1c0f7299 */ /* 0x000fe2000800063f */
[----:B------:R-:W-:Y:S01]  /*0e40*/  ISETP.NE.U32.AND P0, PT, RZ, UR10, PT ;  /* 0x0000000aff007c0c */ /* 0x000fe2000bf05070 */
[----:B------:R-:W-:-:S02]  /*0e50*/  USHF.R.U64 UR28, UR14, UR25, UR19 ;  /* 0x000000190e1c7299 */ /* 0x000fc40008001213 */
[----:B------:R-:W-:Y:S01]  /*0e60*/  USHF.R.U32.HI UR14, URZ, UR25, UR19 ;  /* 0x000000193f0e7299 */ /* 0x000fe20008011613 */
[----:B0-----:R-:W-:Y:S01]  /*0e70*/  R2UR UR18, R0 ;  /* 0x00000000001272ca */ /* 0x001fe200000e0000 */
[----:B------:R-:W-:Y:S01]  /*0e80*/  ULDC UR27, c[0x0][0x608] ;  /* 0x00018200001b7ab9 */ /* 0x000fe20000000800 */
[----:B------:R-:W-:Y:S01]  /*0e90*/  ISETP.NE.AND.EX P0, PT, RZ, UR11, PT, P0 ;  /* 0x0000000bff007c0c */ /* 0x000fe2000bf05300 */
[----:B------:R-:W-:Y:S02]  /*0ea0*/  USHF.R.U64 UR32, UR28, UR27, UR14 ;  /* 0x0000001b1c207299 */ /* 0x000fe4000800120e */
[----:B------:R-:W-:Y:S01]  /*0eb0*/  USHF.R.U32.HI UR14, URZ, UR27, UR14 ;  /* 0x0000001b3f0e7299 */ /* 0x000fe2000801160e */
[----:B------:R-:W-:Y:S01]  /*0ec0*/  UMOV UR26, 0x1 ;  /* 0x00000001001a7882 */ /* 0x000fe20000000000 */
[----:B------:R-:W-:Y:S02]  /*0ed0*/  UIADD3 UR16, -UR16, URZ, URZ ;  /* 0x0000003f10107290 */ /* 0x000fe4000fffe13f */
[----:B------:R-:W-:-:S02]  /*0ee0*/  USHF.R.U64 UR33, UR32, UR30, UR14 ;  /* 0x0000001e20217299 */ /* 0x000fc4000800120e */
[----:B------:R-:W-:Y:S01]  /*0ef0*/  USHF.L.U32 UR25, UR26, UR30, URZ ;  /* 0x0000001e1a197299 */ /* 0x000fe2000800063f */
[----:B------:R-:W-:Y:S01]  /*0f00*/  ULDC UR17, c[0x0][0x144] ;  /* 0x0000510000117ab9 */ /* 0x000fe20000000800 */
[----:B------:R-:W-:Y:S01]  /*0f10*/  ULDC UR6, c[0x0][0x600] ;  /* 0x0001800000067ab9 */ /* 0x000fe20000000800 */
[----:B------:R-:W-:Y:S02]  /*0f20*/  ULOP3.LUT UR26, URZ, UR15, URZ, 0x33, !UPT ;  /* 0x0000000f3f1a7292 */ /* 0x000fe4000f8e333f */
[----:B------:R-:W-:Y:S02]  /*0f30*/  USHF.R.U32.HI UR15, URZ, UR30, UR14 ;  /* 0x0000001e3f0f7299 */ /* 0x000fe4000801160e */
[----:B------:R-:W-:Y:S02]  /*0f40*/  UIADD3 UR12, UR6, -0x1, URZ ;  /* 0xffffffff060c7890 */ /* 0x000fe4000fffe03f */
[----:B------:R-:W-:Y:S02]  /*0f50*/  UIADD3 UR29, -UR18, URZ, URZ ;  /* 0x0000003f121d7290 */ /* 0x000fe4000fffe13f */
[----:B------:R-:W-:Y:S01]  /*0f60*/  UIMAD UR4, UR17, UR16, UR4 ;  /* 0x00000010110472a4 */ /* 0x000fe2000f8e0204 */
[----:B------:R-:W-:Y:S01]  /*0f70*/  ULDC UR34, c[0x0][0x148] ;  /* 0x0000520000227ab9 */ /* 0x000fe20000000800 */
[----:B------:R-:W-:Y:S01]  /*0f80*/  ULDC UR30, c[0x0][0x648] ;  /* 0x00019200001e7ab9 */ /* 0x000fe20000000800 */
[----:B------:R-:W-:Y:S01]  /*0f90*/  ULDC UR31, c[0x0][0x638] ;  /* 0x00018e00001f7ab9 */ /* 0x000fe20000000800 */
[----:B------:R-:W-:Y:S01]  /*0fa0*/  UMOV UR14, UR33 ;  /* 0x00000021000e7c82 */ /* 0x000fe20008000000 */
[----:B------:R-:W-:Y:S07]  /*0fb0*/  @!P0 BRA `(.L_x_11) ;  /* 0x0000000000308947 */ /* 0x000fee0003800000 */
[----:B------:R-:W-:Y:S02]  /*0fc0*/  ULDC UR18, c[0x0][0x64c] ;  /* 0x0001930000127ab9 */ /* 0x000fe40000000800 */
        /* <DEDUP_REMOVED lines=8> */
[----:B------:R-:W-:-:S07]  /*1050*/  UIMAD.WIDE.U32.X UR10, UR27, UR11, UR18, UP1 ;  /* 0x0000000b1b0a72a5 */ /* 0x000fce00088e0412 */
[----:B------:R-:W-:Y:S01]  /*1060*/  UMOV UR14, UR10 ;  /* 0x0000000a000e7c82 */ /* 0x000fe20008000000 */
[----:B------:R-:W-:-:S05]  /*1070*/  UMOV UR15, UR11 ;  /* 0x0000000b000f7c82 */ /* 0x000fca0008000000 */
.L_x_11:
[----:B------:R-:W-:Y:S01]  /*1080*/  USHF.R.U64 UR10, UR14, UR30, UR15 ;  /* 0x0000001e0e0a7299 */ /* 0x000fe2000800120f */
[----:B------:R-:W-:Y:S01]  /*1090*/  IMAD.MOV.U32 R9, RZ, RZ, 0x1 ;  /* 0x00000001ff097424 */ /* 0x000fe200078e00ff */
[----:B------:R-:W-:Y:S01]  /*10a0*/  @UP2 UIMAD UR4, UR34, UR29, UR9 ;  /* 0x0000001d220422a4 */ /* 0x000fe2000f8e0209 */
[----:B------:R-:W-:Y:S01]  /*10b0*/  IMAD.U32 R0, RZ, RZ, UR5 ;  /* 0x00000005ff007e24 */ /* 0x000fe2000f8e00ff */
[----:B------:R-:W-:Y:S02]  /*10c0*/  ULOP3.LUT UR26, UR32, UR26, URZ, 0xc0, !UPT ;  /* 0x0000001a201a7292 */ /* 0x000fe4000f8ec03f */
[----:B------:R-:W-:Y:S02]  /*10d0*/  UIADD3 UR9, -UR10, URZ, URZ ;  /* 0x0000003f0a097290 */ /* 0x000fe4000fffe13f */
[----:B------:R-:W-:Y:S02]  /*10e0*/  ULOP3.LUT UR12, UR28, UR12, URZ, 0xc0, !UPT ;  /* 0x0000000c1c0c7292 */ /* 0x000fe4000f8ec03f */
[----:B------:R-:W-:-:S02]  /*10f0*/  UIMAD UR25, UR25, UR10, UR26 ;  /* 0x0000000a191972a4 */ /* 0x000fc4000f8e021a */
[----:B------:R-:W-:Y:S01]  /*1100*/  UIMAD UR9, UR9, UR31, UR33 ;  /* 0x0000001f090972a4 */ /* 0x000fe2000f8e0221 */
[----:B------:R-:W-:Y:S02]  /*1110*/  ULDC UR10, c[0x0][0x610] ;  /* 0x00018400000a7ab9 */ /* 0x000fe40000000800 */
[----:B------:R-:W-:Y:S02]  /*1120*/  UIMAD UR4, UR25, UR10, UR4 ;  /* 0x0000000a190472a4 */ /* 0x000fe4000f8e0204 */
[----:B------:R-:W-:-:S04]  /*1130*/  UIMAD UR9, UR9, UR6, UR12 ;  /* 0x00000006090972a4 */ /* 0x000fc8000f8e020c */
[----:B------:R-:W-:Y:S02]  /*1140*/  USEL UR6, UR9, UR4, !UP2 ;  /* 0x0000000409067287 */ /* 0x000fe4000d000000 */
[----:B------:R-:W-:-:S04]  /*1150*/  USEL UR4, UR4, UR9, !UP2 ;  /* 0x0000000904047287 */ /* 0x000fc8000d000000 */
[----:B------:R-:W-:Y:S02]  /*1160*/  IMAD.U32 R4, RZ, RZ, UR6 ;  /* 0x00000006ff047e24 */ /* 0x000fe4000f8e00ff */
[----:B------:R-:W-:-:S07]  /*1170*/  IMAD.U32 R5, RZ, RZ, UR4 ;  /* 0x00000004ff057e24 */ /* 0x000fce000f8e00ff */
.L_x_9:
[----:B------:R-:W-:Y:S02]  /*1180*/  ULDC UR4, c[0x0][0x28c] ;  /* 0x0000a30000047ab9 */ /* 0x000fe40000000800 */
[----:B------:R-:W-:-:S04]  /*1190*/  UIADD3 UR4, UR4, 0x7f, URZ ;  /* 0x0000007f04047890 */ /* 0x000fc8000fffe03f */
[----:B------:R-:W-:-:S04]  /*11a0*/  USHF.R.S32.HI UR5, URZ, 0x1f, UR4 ;  /* 0x0000001f3f057899 */ /* 0x000fc80008011404 */
[----:B------:R-:W-:-:S04]  /*11b0*/  ULEA.HI UR5, UR5, UR4, URZ, 0x7 ;  /* 0x0000000405057291 */ /* 0x000fc8000f8f383f */
[----:B------:R-:W-:Y:S01]  /*11c0*/  USHF.R.S32.HI UR14, URZ, 0x7, UR5 ;  /* 0x000000073f0e7899 */ /* 0x000fe20008011405 */
[----:B------:R-:W-:Y:S11]  /*11d0*/  @!P1 BRA `(.L_x_12) ;  /* 0x0000007000049947 */ /* 0x000ff60003800000 */
[----:B------:R-:W-:-:S06]  /*11e0*/  UISETP.GT.U32.AND UP1, UPT, UR24, 0x1, UPT ;  /* 0x000000011800788c */ /* 0x000fcc000bf24070 */
[----:B------:R-:W-:-:S13]  /*11f0*/  PLOP3.LUT P0, PT, PT, PT, UP1, 0x80, 0x0 ;  /* 0x000000000000781c */ /* 0x000fda0003f0f018 */
[----:B------:R-:W-:Y:S05]  /*1200*/  @P0 EXIT ;  /* 0x000000000000094d */ /* 0x000fea0003800000 */
.L_x_13:
[----:B------:R-:W-:-:S08]  /*1210*/  NOP ;  /* 0x0000000000007918 */ /* 0x000fd00000000000 */
[----:B------:R-:W0:Y:S02]  /*1220*/  USETMAXREG.TRY_ALLOC.CTAPOOL UP1, 0xe8 ;  /* 0x000000e8000079c8 */ /* 0x000e240008020600 */
[----:B0-----:R-:W-:-:S13]  /*1230*/  PLOP3.LUT P0, PT, PT, PT, UP1, 0x80, 0x0 ;  /* 0x000000000000781c */ /* 0x001fda0003f0f018 */
[----:B------:R-:W-:Y:S05]  /*1240*/  @!P0 BRA `(.L_x_13) ;  /* 0xfffffffc00f08947 */ /* 0x000fea000383ffff */
[----:B------:R-:W-:-:S13]  /*1250*/  LOP3.LUT P0, RZ, R9, 0xff, RZ, 0xc0, !PT ;  /* 0x000000ff09ff7812 */ /* 0x000fda000780c0ff */
[----:B------:R-:W-:Y:S05]  /*1260*/  @!P0 EXIT ;  /* 0x000000000000894d */ /* 0x000fea0003800000 */
[----:B------:R-:W0:Y:S01]  /*1270*/  S2UR UR5, SR_CgaCtaId ;  /* 0x00000000000579c3 */ /* 0x000e220000008800 */
[----:B------:R-:W-:Y:S01]  /*1280*/  SHF.R.S32.HI R9, RZ, 0x1f, R12 ;  /* 0x0000001fff097819 */ /* 0x000fe2000001140c */
[----:B------:R-:W-:Y:S01]  /*1290*/  VIADD R10, R13, 0xffffffff ;  /* 0xffffffff0d0a7836 */ /* 0x000fe20000000000 */
[----:B------:R-:W-:Y:S01]  /*12a0*/  UMOV UR8, 0x400 ;  /* 0x0000040000087882 */ /* 0x000fe20000000000 */
[----:B------:R-:W-:Y:S01]  /*12b0*/  USHF.R.U32.HI UR4, URZ, 0x2, UR14 ;  /* 0x000000023f047899 */ /* 0x000fe2000801160e */
[CC--:B------:R-:W-:Y:S01]  /*12c0*/  LEA.HI R8, R9.reuse, R12.reuse, RZ, 0x2 ;  /* 0x0000000c09087211 */ /* 0x0c0fe200078f10ff */
[----:B------:R-:W-:Y:S01]  /*12d0*/  ULOP3.LUT UR9, UR14, 0x3, URZ, 0xc0, !UPT ;  /* 0x000000030e097892 */ /* 0x000fe2000f8ec03f */
[----:B------:R-:W-:Y:S01]  /*12e0*/  LEA.HI R9, R9, R12, RZ, 0x5 ;  /* 0x0000000c09097211 */ /* 0x000fe200078f28ff */
[----:B------:R-:W-:Y:S01]  /*12f0*/  UISETP.LT.AND UP1, UPT, UR14, 0x1, UPT ;  /* 0x000000010e00788c */ /* 0x000fe2000bf21270 */
[--C-:B------:R-:W-:Y:S01]  /*1300*/  SHF.R.S32.HI R14, RZ, 0x2, R8.reuse ;  /* 0x00000002ff0e7819 */ /* 0x100fe20000011408 */
[----:B------:R-:W-:Y:S01]  /*1310*/  ULOP3.LUT UR4, UR4, 0x1, URZ, 0xc0, !UPT ;  /* 0x0000000104047892 */ /* 0x000fe2000f8ec03f */
[----:B------:R-:W-:Y:S01]  /*1320*/  SHF.R.S32.HI R15, RZ, 0x1f, R8 ;  /* 0x0000001fff0f7819 */ /* 0x000fe20000011408 */
[----:B------:R-:W-:Y:S01]  /*1330*/  ULDC UR6, c[0x0][0x284] ;  /* 0x0000a10000067ab9 */ /* 0x000fe20000000800 */
[----:B------:R-:W-:Y:S01]  /*1340*/  LOP3.LUT R11, R8, 0xfffffffc, RZ, 0xc0, !PT ;  /* 0xfffffffc080b7812 */ /* 0x000fe200078ec0ff */
[----:B------:R-:W-:Y:S01]  /*1350*/  USEL UR9, UR9, URZ, !UP0 ;  /* 0x0000003f09097287 */ /* 0x000fe2000c000000 */
[----:B------:R-:W-:Y:S01]  /*1360*/  LEA.HI R15, R15, R14, RZ, 0x3 ;  /* 0x0000000e0f0f7211 */ /* 0x000fe200078f18ff */
[----:B------:R-:W-:Y:S01]  /*1370*/  USEL UR10, UR14, 0x1, UP1 ;  /* 0x000000010e0a7887 */ /* 0x000fe20008800000 */
[----:B------:R-:W-:Y:S01]  /*1380*/  ISETP.NE.AND P0, PT, R10, RZ, PT ;  /* 0x000000ff0a00720c */ /* 0x000fe20003f05270 */
[----:B------:R-:W-:Y:S01]  /*1390*/  IMAD.IADD R12, R12, 0x1, -R11 ;  /* 0x000000010c0c7824 */ /* 0x000fe200078e0a0b */
[----:B------:R-:W-:Y:S01]  /*13a0*/  LOP3.LUT R15, R15, 0xfffffff8, RZ, 0xc0, !PT ;  /* 0xfffffff80f0f7812 */ /* 0x000fe200078ec0ff */
[----:B------:R-:W-:Y:S01]  /*13b0*/  IMAD.SHL.U32 R10, R10, 0x8, RZ ;  /* 0x000000080a0a7824 */ /* 0x000fe200078e00ff */
[----:B------:R-:W-:Y:S01]  /*13c0*/  SHF.R.S32.HI R11, RZ, 0x5, R9 ;  /* 0x00000005ff0b7819 */ /* 0x000fe20000011409 */
[----:B------:R-:W-:Y:S01]  /*13d0*/  UISETP.EQ.U32.AND UP0, UPT, UR4, 0x1, !UP0 ;  /* 0x000000010400788c */ /* 0x000fe2000c702070 */
[----:B------:R-:W-:Y:S01]  /*13e0*/  SEL R144, RZ, 0x1, P0 ;  /* 0x00000001ff907807 */ /* 0x000fe20000000000 */
[----:B0-----:R-:W-:Y:S01]  /*13f0*/  ULEA UR8, UR5, UR8, 0x18 ;  /* 0x0000000805087291 */ /* 0x001fe2000f8ec03f */
[----:B------:R-:W-:Y:S01]  /*1400*/  IMAD.IADD R8, R14, 0x1, -R15 ;  /* 0x000000010e087824 */ /* 0x000fe200078e0a0f */
[----:B------:R-:W-:Y:S01]  /*1410*/  LOP3.LUT R10, R10, 0x8, RZ, 0xc0, !PT ;  /* 0x000000080a0a7812 */ /* 0x000fe200078ec0ff */
[----:B------:R-:W-:-:S02]  /*1420*/  ULOP3.LUT UR25, UR13, 0x1, URZ, 0xfc, !UPT ;  /* 0x000000010d197892 */ /* 0x000fc4000f8efc3f */
[----:B------:R-:W-:Y:S01]  /*1430*/  UIADD3 UR27, UR8, 0x50, URZ ;  /* 0x00000050081b7890 */ /* 0x000fe2000fffe03f */
[--C-:B------:R-:W-:Y:S01]  /*1440*/  SHF.R.S32.HI R9, RZ, 0x1f, R8.reuse ;  /* 0x0000001fff097819 */ /* 0x100fe20000011408 */
[C-C-:B------:R-:W-:Y:S01]  /*1450*/  IMAD R15, R11.reuse, -0x10, -R8.reuse ;  /* 0xfffffff00b0f7824 */ /* 0x140fe200078e0a08 */
[C---:B------:R-:W-:Y:S01]  /*1460*/  LOP3.LUT R145, R10.reuse, 0x8, RZ, 0x3c, !PT ;  /* 0x000000080a917812 */ /* 0x040fe200078e3cff */
[----:B------:R-:W-:Y:S01]  /*1470*/  USHF.L.U32 UR26, UR14, 0x1, URZ ;  /* 0x000000010e1a7899 */ /* 0x000fe2000800063f */
[----:B------:R-:W-:Y:S01]  /*1480*/  LOP3.LUT R14, R10, 0x18, RZ, 0x3c, !PT ;  /* 0x000000180a0e7812 */ /* 0x000fe200078e3cff */
[----:B------:R-:W-:Y:S01]  /*1490*/  IMAD.WIDE R8, R11, 0x10, R8 ;  /* 0x000000100b087825 */ /* 0x000fe200078e0208 */
[----:B------:R-:W-:Y:S01]  /*14a0*/  LEA R13, R13, UR27, 0x3 ;  /* 0x0000001b0d0d7c11 */ /* 0x000fe2000f8e18ff */
[----:B------:R-:W-:Y:S02]  /*14b0*/  UIADD3 UR10, -UR10, UR14, URZ ;  /* 0x0000000e0a0a7290 */ /* 0x000fe4000fffe13f */
[----:B------:R-:W-:Y:S01]  /*14c0*/  VIADD R15, R15, UR6 ;  /* 0x000000060f0f7c36 */ /* 0x000fe20008000000 */
[----:B------:R-:W-:-:S12]  /*14d0*/  USEL UR11, URZ, 0x1, !UP0 ;  /* 0x000000013f0b7887 */ /* 0x000fd8000c000000 */
.L_x_168:
[----:B------:R-:W-:Y:S01]  /*14e0*/  SHF.L.U32 R10, R144, 0x1f, RZ ;  /* 0x0000001f900a7819 */ /* 0x000fe200000006ff */
[----:B------:R-:W0:Y:S01]  /*14f0*/  LDC R11, c[0x0][0x28c] ;  /* 0x0000a300ff0b7b82 */ /* 0x000e220000000800 */
[----:B------:R-:W-:Y:S01]  /*1500*/  UMOV UR4, URZ ;  /* 0x0000003f00047c82 */ /* 0x000fe20008000000 */
[----:B------:R-:W-:Y:S01]  /*1510*/  UMOV UR12, UR9 ;  /* 0x00000009000c7c82 */ /* 0x000fe20008000000 */
[----:B------:R-:W2:Y:S01]  /*1520*/  SYNCS.PHASECHK.TRANS64.TRYWAIT P0, [R13+URZ+-0x8], R10 ;  /* 0xfffff80a0d0075a7 */ /* 0x000ea2000800017f */
[----:B0-----:R-:W-:Y:S01]  /*1530*/  ISETP.GE.AND P1, PT, R11, 0x1, PT ;  /* 0x000000010b00780c */ /* 0x001fe20003f26270 */
[----:B-12-4-:R-:W-:-:S12]  /*1540*/  @!P0 BRA `(.L_x_14) ;  /* 0x0000007c00188947 */ /* 0x016fd80003800000 */
.L_x_190:
[----:B------:R-:W-:Y:S01]  /*1550*/  UMOV UR5, URZ ;  /* 0x0000003f00057c82 */ /* 0x000fe20008000000 */
[----:B------:R-:W-:Y:S01]  /*1560*/  UMOV UR6, URZ ;  /* 0x0000003f00067c82 */ /* 0x000fe20008000000 */
[----:B------:R-:W-:Y:S02]  /*1570*/  CS2R R18, SRZ ;  /* 0x0000000000127805 */ /* 0x000fe4000001ff00 */
[----:B------:R-:W-:Y:S02]  /*1580*/  CS2R R16, SRZ ;  /* 0x0000000000107805 */ /* 0x000fe4000001ff00 */
[----:B------:R-:W-:Y:S02]  /*1590*/  CS2R R20, SRZ ;  /* 0x0000000000147805 */ /* 0x000fe4000001ff00 */
[----:B------:R-:W-:Y:S02]  /*15a0*/  CS2R R22, SRZ ;  /* 0x0000000000167805 */ /* 0x000fe4000001ff00 */
[----:B------:R-:W-:-:S02]  /*15b0*/  CS2R R88, SRZ ;  /* 0x0000000000587805 */ /* 0x000fc4000001ff00 */
[----:B------:R-:W-:Y:S02]  /*15c0*/  CS2R R90, SRZ ;  /* 0x00000000005a7805 */ /* 0x000fe4000001ff00 */
        /* <DEDUP_REMOVED lines=25> */
[----:B------:R-:W-:Y:S01]  /*1760*/  CS2R R142, SRZ ;  /* 0x00000000008e7805 */ /* 0x000fe2000001ff00 */
[----:B------:R-:W-:Y:S01]  /*1770*/  IMAD.U32 R147, RZ, RZ, UR11 ;  /* 0x0000000bff937e24 */ /* 0x000fe2000f8e00ff */
        /* <DEDUP_REMOVED lines=31> */
[----:B------:R-:W-:Y:S01]  /*1970*/  CS2R R86, SRZ ;  /* 0x0000000000567805 */ /* 0x000fe2000001ff00 */
[----:B------:R-:W-:Y:S06]  /*1980*/  @!P1 BRA `(.L_x_15) ;  /* 0x00000008006c9947 */ /* 0x000fec0003800000 */
[----:B------:R-:W-:-:S06]  /*1990*/  UISETP.NE.AND UP0, UPT, UR25, 0x3, UPT ;  /* 0x000000031900788c */ /* 0x000fcc000bf05270 */
[----:B------:R-:W-:-:S13]  /*19a0*/  PLOP3.LUT P1, PT, PT, PT, UP0, 0x80, 0x0 ;  /* 0x000000000000781c */ /* 0x000fda0003f2f008 */
[----:B------:R-:W-:Y:S05]  /*19b0*/  @!P1 BRA `(.L_x_16) ;  /* 0x0000000000049947 */ /* 0x000fea0003800000 */
[----:B------:R-:W-:Y:S01]  /*19c0*/  BPT.TRAP 0x1 ;  /* 0x000000040000795c */ /* 0x000fe20000300000 */
.L_x_16:
[----:B------:R-:W-:Y:S01]  /*19d0*/  ULEA UR4, UR9, UR8, 0x3 ;  /* 0x0000000809047291 */ /* 0x000fe2000f8e183f */
[----:B0-----:R-:W-:-:S05]  /*19e0*/  IMAD.U32 R10, RZ, RZ, UR11 ;  /* 0x0000000bff0a7e24 */ /* 0x001fca000f8e00ff */
[----:B------:R-:W-:-:S04]  /*19f0*/  SHF.L.U32 R10, R10, 0x1f, RZ ;  /* 0x0000001f0a0a7819 */ /* 0x000fc800000006ff */
[----:B------:R0:W2:Y:S01]  /*1a00*/  SYNCS.PHASECHK.TRANS64.TRYWAIT P0, [UR4], R10 ;  /* 0x0000000aff0075a7 */ /* 0x0000a20008000144 */
[----:B------:R-:W-:Y:S05]  /*1a10*/  @!P1 BRA `(.L_x_17) ;  /* 0x0000000000049947 */ /* 0x000fea0003800000 */
[----:B------:R-:W-:Y:S01]  /*1a20*/  BPT.TRAP 0x1 ;  /* 0x000000040000795c */ /* 0x000fe20000300000 */
.L_x_17:
[----:B--2---:R-:W-:Y:S05]  /*1a30*/  @P0 BRA `(.L_x_18) ;  /* 0x0000000000080947 */ /* 0x004fea0003800000 */
[----:B------:R-:W2:Y:S02]  /*1a40*/  SYNCS.PHASECHK.TRANS64.TRYWAIT P0, [UR4], R10 ;  /* 0x0000000aff0075a7 */ /* 0x000ea40008000144 */
[----:B--2---:R-:W-:Y:S05]  /*1a50*/  @!P0 BRA `(.L_x_19) ;  /* 0x0000007400e88947 */ /* 0x004fea0003800000 */
.L_x_18:
[----:B------:R-:W-:Y:S01]  /*1a60*/  UIADD3 UR4, UR8, 0x180, URZ ;  /* 0x0000018008047890 */ /* 0x000fe2000fffe03f */
[----:B------:R-:W-:Y:S01]  /*1a70*/  WARPGROUP.ARRIVE ;  /* 0x00000000000079c5 */ /* 0x000fe20000000000 */
[----:B------:R-:W-:Y:S01]  /*1a80*/  UIADD3 UR5, UR8, 0x8180, URZ ;  /* 0x0000818008057890 */ /* 0x000fe2000fffe03f */
[----:B------:R-:W-:Y:S01]  /*1a90*/  CS2R R18, SRZ ;  /* 0x0000000000127805 */ /* 0x000fe2000001ff00 */
[----:B------:R-:W-:Y:S01]  /*1aa0*/  USHF.R.U32.HI UR4, URZ, 0x4, UR4 ;  /* 0x000000043f047899 */ /* 0x000fe20008011604 */
[----:B------:R-:W-:Y:S01]  /*1ab0*/  CS2R R16, SRZ ;  /* 0x0000000000107805 */ /* 0x000fe2000001ff00 */
[----:B------:R-:W-:Y:S01]  /*1ac0*/  USHF.R.U32.HI UR5, URZ, 0x4, UR5 ;  /* 0x000000043f057899 */ /* 0x000fe20008011605 */
[----:B------:R-:W-:Y:S01]  /*1ad0*/  CS2R R20, SRZ ;  /* 0x0000000000147805 */ /* 0x000fe2000001ff00 */
[----:B------:R-:W-:Y:S01]  /*1ae0*/  ULOP3.LUT UR4, UR4, 0x3fff, URZ, 0xc0, !UPT ;  /* 0x00003fff04047892 */ /* 0x000fe2000f8ec03f */
[----:B------:R-:W-:Y:S01]  /*1af0*/  CS2R R22, SRZ ;  /* 0x0000000000167805 */ /* 0x000fe2000001ff00 */
[----:B------:R-:W-:Y:S01]  /*1b00*/  ULOP3.LUT UR5, UR5, 0x3fff, URZ, 0xc0, !UPT ;  /* 0x00003fff05057892 */ /* 0x000fe2000f8ec03f */
[----:B------:R-:W-:Y:S01]  /*1b10*/  CS2R R88, SRZ ;  /* 0x0000000000587805 */ /* 0x000fe2000001ff00 */
[----:B------:R-:W-:Y:S01]  /*1b20*/  ULOP3.LUT UR4, UR4, 0x10000, URZ, 0xfc, !UPT ;  /* 0x0001000004047892 */ /* 0x000fe2000f8efc3f */
[----:B------:R-:W-:Y:S01]  /*1b30*/  CS2R R90, SRZ ;  /* 0x00000000005a7805 */ /* 0x000fe2000001ff00 */
[----:B------:R-:W-:Y:S01]  /*1b40*/  ULOP3.LUT UR5, UR5, 0x10000, URZ, 0xfc, !UPT ;  /* 0x0001000005057892 */ /* 0x000fe2000f8efc3f */
[----:B------:R-:W-:Y:S01]  /*1b50*/  CS2R R92, SRZ ;  /* 0x00000000005c7805 */ /* 0x000fe2000001ff00 */
[----:B------:R-:W-:Y:S01]  /*1b60*/  ULEA UR4, UR9, UR4, 0x9 ;  /* 0x0000000409047291 */ /* 0x000fe2000f8e483f */
[----:B------:R-:W-:Y:S01]  /*1b70*/  CS2R R94, SRZ ;  /* 0x00000000005e7805 */ /* 0x000fe2000001ff00 */
[----:B------:R-:W-:Y:S01]  /*1b80*/  ULEA UR5, UR9, UR5, 0xa ;  /* 0x0000000509057291 */ /* 0x000fe2000f8e503f */
[----:B------:R-:W-:Y:S01]  /*1b90*/  CS2R R96, SRZ ;  /* 0x0000000000607805 */ /* 0x000fe2000001ff00 */
[----:B------:R-:W-:Y:S01]  /*1ba0*/  UMOV UR17, 0x40000040 ;  /* 0x4000004000117882 */ /* 0x000fe20000000000 */
[----:B------:R-:W-:Y:S01]  /*1bb0*/  UMOV UR19, 0x40000040 ;  /* 0x4000004000137882 */ /* 0x000fe20000000000 */
[----:B------:R-:W-:Y:S01]  /*1bc0*/  CS2R R98, SRZ ;  /* 0x0000000000627805 */ /* 0x000fe2000001ff00 */
[----:B------:R-:W-:Y:S01]  /*1bd0*/  UMOV UR16, UR4 ;  /* 0x0000000400107c82 */ /* 0x000fe20008000000 */
[----:B------:R-:W-:Y:S01]  /*1be0*/  CS2R R100, SRZ ;  /* 0x0000000000647805 */ /* 0x000fe2000001ff00 */
[----:B------:R-:W-:Y:S01]  /*1bf0*/  UMOV UR18, UR5 ;  /* 0x0000000500127c82 */ /* 0x000fe20008000000 */
[----:B------:R-:W-:Y:S01]  /*1c00*/  CS2R R102, SRZ ;  /* 0x0000000000667805 */ /* 0x000fe2000001ff00 */
[----:B------:R-:W-:Y:S01]  /*1c10*/  QGMMA.64x128x32.F32.E5M2.E5M2 R24, gdesc[UR16], RZ, !UPT ;  /* 0x01e00000101879f3 */ /* 0x000fe2000c7038ff */
[----:B------:R-:W-:Y:S01]  /*1c20*/  UIADD3 UR16, UR4, 0x2, URZ ;  /* 0x0000000204107890 */ /* 0x000fe2000fffe03f */
[----:B------:R-:W-:Y:S01]  /*1c30*/  CS2R R104, SRZ ;  /* 0x0000000000687805 */ /* 0x000fe2000001ff00 */
[----:B------:R-:W-:Y:S01]  /*1c40*/  UIADD3 UR18, UR5, 0x2, URZ ;  /* 0x0000000205127890 */ /* 0x000fe2000fffe03f */
[----:B------:R-:W-:Y:S01]  /*1c50*/  CS2R R106, SRZ ;  /* 0x00000000006a7805 */ /* 0x000fe2000001ff00 */
[----:B------:R-:W-:Y:S01]  /*1c60*/  UMOV UR17, 0x40000040 ;  /* 0x4000004000117882 */ /* 0x000fe20000000000 */
[----:B------:R-:W-:Y:S01]  /*1c70*/  UMOV UR19, 0x40000040 ;  /* 0x4000004000137882 */ /* 0x000fe20000000000 */
        /* <DEDUP_REMOVED lines=18> */
[----:B------:R-:W-:Y:S01]  /*1da0*/  QGMMA.64x128x32.F32.E5M2.E5M2 R24, gdesc[UR16], R24 ;  /* 0x01e00000101879f3 */ /* 0x000fe20008703818 */
[----:B------:R-:W-:-:S02]  /*1db0*/  UIADD3 UR16, UR4, 0x4, URZ ;  /* 0x0000000404107890 */ /* 0x000fc4000fffe03f */
[----:B------:R-:W-:Y:S01]  /*1dc0*/  UIADD3 UR18, UR5, 0x4, URZ ;  /* 0x0000000405127890 */ /* 0x000fe2000fffe03f */
[----:B------:R-:W-:Y:S01]  /*1dd0*/  UMOV UR17, 0x40000040 ;  /* 0x4000004000117882 */ /* 0x000fe20000000000 */
[----:B------:R-:W-:-:S07]  /*1de0*/  UMOV UR19, 0x40000040 ;  /* 0x4000004000137882 */ /* 0x000fce0000000000 */
[----:B------:R-:W-:Y:S01]  /*1df0*/  QGMMA.64x128x32.F32.E5M2.E5M2 R24, gdesc[UR16], R24 ;  /* 0x01e00000101879f3 */ /* 0x000fe20008703818 */
[----:B------:R-:W-:Y:S02]  /*1e00*/  UIADD3 UR18, UR5, 0x6, URZ ;  /* 0x0000000605127890 */ /* 0x000fe4000fffe03f */
[----:B------:R-:W-:Y:S01]  /*1e10*/  UIADD3 UR16, UR4, 0x6, URZ ;  /* 0x0000000604107890 */ /* 0x000fe2000fffe03f */
[----:B------:R-:W-:Y:S01]  /*1e20*/  ULDC UR5, c[0x0][0x50c] ;  /* 0x0001430000057ab9 */ /* 0x000fe20000000800 */
[----:B------:R-:W-:Y:S01]  /*1e30*/  UMOV UR17, 0x40000040 ;  /* 0x4000004000117882 */ /* 0x000fe20000000000 */
[----:B------:R-:W-:Y:S01]  /*1e40*/  UISETP.NE.AND UP0, UPT, UR5, 0x4, UPT ;  /* 0x000000040500788c */ /* 0x000fe2000bf05270 */
[----:B------:R-:W-:Y:S01]  /*1e50*/  UMOV UR19, 0x40000040 ;  /* 0x4000004000137882 */ /* 0x000fe20000000000 */
[----:B------:R-:W-:Y:S02]  /*1e60*/  UMOV UR4, 0x4 ;  /* 0x0000000400047882 */ /* 0x000fe40000000000 */
[----:B------:R-:W-:-:S06]  /*1e70*/  USEL UR5, URZ, 0x1, UP0 ;  /* 0x000000013f057887 */ /* 0x000fcc0008000000 */
[----:B------:R-:W-:Y:S01]  /*1e80*/  ISETP.NE.AND P0, PT, RZ, UR5, PT ;  /* 0x00000005ff007c0c */ /* 0x000fe2000bf05270 */
[----:B------:R-:W-:-:S12]  /*1e90*/  QGMMA.64x128x32.F32.E5M2.E5M2 R24, gdesc[UR16], R24, gsb0 ;  /* 0x01e00000101879f3 */ /* 0x000fd80008003818 */
[----:B------:R-:W-:Y:S05]  /*1ea0*/  @!P0 BRA `(.L_x_20) ;  /* 0x0000000400088947 */ /* 0x000fea0003800000 */
[----:B------:R-:W-:Y:S02]  /*1eb0*/  WARPGROUP.DEPBAR.LE gsb0, 0x0 ;  /* 0x00008000000079c5 */ /* 0x000fe40000010000 */
[----:B------:R-:W-:-:S01]  /*1ec0*/  FADD R143, RZ, R24 ;  /* 0x00000018ff8f7221 */ /* 0x000fc20000000000 */
[----:B------:R-:W-:Y:S01]  /*1ed0*/  FADD R142, RZ, R25 ;  /* 0x00000019ff8e7221 */ /* 0x000fe20000000000 */
        /* <DEDUP_REMOVED lines=62> */
[----:B------:R-:W-:-:S06]  /*22c0*/  UMOV UR4, URZ ;  /* 0x0000003f00047c82 */ /* 0x000fcc0008000000 */
.L_x_20:
[----:B------:R-:W-:-:S04]  /*22d0*/  UIADD3 UR12, UR9, 0x1, URZ ;  /* 0x00000001090c7890 */ /* 0x000fc8000fffe03f */
[----:B------:R-:W-:-:S04]  /*22e0*/  UISETP.NE.AND UP0, UPT, UR12, 0x4, UPT ;  /* 0x000000040c00788c */ /* 0x000fc8000bf05270 */
[----:B------:R-:W-:Y:S02]  /*22f0*/  USEL UR6, URZ, 0x1, UP0 ;  /* 0x000000013f067887 */ /* 0x000fe40008000000 */
[----:B------:R-:W-:Y:S02]  /*2300*/  USEL UR12, UR12, URZ, UP0 ;  /* 0x0000003f0c0c7287 */ /* 0x000fe40008000000 */
[----:B------:R-:W-:-:S06]  /*2310*/  ULOP3.LUT UR6, UR11, UR6, URZ, 0x3c, !UPT ;  /* 0x000000060b067292 */ /* 0x000fcc000f8e3c3f */
[----:B------:R-:W-:Y:S01]  /*2320*/  IMAD.U32 R147, RZ, RZ, UR6 ;  /* 0x00000006ff937e24 */ /* 0x000fe2000f8e00ff */
[----:B------:R-:W-:-:S06]  /*2330*/  UMOV UR6, 0x1 ;  /* 0x0000000100067882 */ /* 0x000fcc0000000000 */
.L_x_15:
[----:B------:R-:W-:-:S06]  /*2340*/  UISETP.GE.AND UP0, UPT, UR10, 0x1, UPT ;  /* 0x000000010a00788c */ /* 0x000fcc000bf06270 */
[----:B------:R-:W-:-:S13]  /*2350*/  PLOP3.LUT P0, PT, PT, PT, UP0, 0x80, 0x0 ;  /* 0x000000000000781c */ /* 0x000fda0003f0f008 */
[----:B------:R-:W-:Y:S05]  /*2360*/  @!P0 BRA `(.L_x_21) ;  /* 0x00000008003c8947 */ /* 0x000fea0003800000 */
[----:B0-2---:R-:W-:Y:S01]  /*2370*/  IMAD.U32 R10, RZ, RZ, UR10 ;  /* 0x0000000aff0a7e24 */ /* 0x005fe2000f8e00ff */
[----:B------:R-:W-:Y:S01]  /*2380*/  UMOV UR15, UR9 ;  /* 0x00000009000f7c82 */ /* 0x000fe20008000000 */
[----:B------:R-:W-:-:S05]  /*2390*/  ULDC UR24, c[0x0][0x50c] ;  /* 0x0001430000187ab9 */ /* 0x000fca0000000800 */
.L_x_29:
[----:B------:R-:W-:-:S06]  /*23a0*/  UISETP.NE.AND UP0, UPT, UR25, 0x3, UPT ;  /* 0x000000031900788c */ /* 0x000fcc000bf05270 */
[----:B------:R-:W-:-:S13]  /*23b0*/  PLOP3.LUT P1, PT, PT, PT, UP0, 0x80, 0x0 ;  /* 0x000000000000781c */ /* 0x000fda0003f2f008 */
[----:B0-2---:R-:W-:Y:S05]  /*23c0*/  @!P1 BRA `(.L_x_22) ;  /* 0x0000000000049947 */ /* 0x005fea0003800000 */
[----:B------:R-:W-:Y:S01]  /*23d0*/  BPT.TRAP 0x1 ;  /* 0x000000040000795c */ /* 0x000fe20000300000 */
.L_x_22:
[----:B------:R-:W-:Y:S01]  /*23e0*/  ULEA UR16, UR12, UR8, 0x3 ;  /* 0x000000080c107291 */ /* 0x000fe2000f8e183f */
[----:B------:R-:W-:-:S08]  /*23f0*/  SHF.L.U32 R11, R147, 0x1f, RZ ;  /* 0x0000001f930b7819 */ /* 0x000fd000000006ff */
[----:B------:R0:W2:Y:S01]  /*2400*/  SYNCS.PHASECHK.TRANS64.TRYWAIT P0, [UR16], R11 ;  /* 0x0000000bff0075a7 */ /* 0x0000a20008000150 */
[----:B------:R-:W-:Y:S05]  /*2410*/  @!P1 BRA `(.L_x_23) ;  /* 0x0000000000049947 */ /* 0x000fea0003800000 */
[----:B------:R-:W-:Y:S01]  /*2420*/  BPT.TRAP 0x1 ;  /* 0x000000040000795c */ /* 0x000fe20000300000 */
.L_x_23:
[----:B--2---:R-:W-:Y:S05]  /*2430*/  @P0 BRA `(.L_x_24) ;  /* 0x0000000000080947 */ /* 0x004fea0003800000 */
[----:B------:R-:W2:Y:S02]  /*2440*/  SYNCS.PHASECHK.TRANS64.TRYWAIT P0, [UR16], R11 ;  /* 0x0000000bff0075a7 */ /* 0x000ea40008000150 */
[----:B--2---:R-:W-:Y:S05]  /*2450*/  @!P0 BRA `(.L_x_25) ;  /* 0x0000006c00808947 */ /* 0x004fea0003800000 */
.L_x_24:
[----:B------:R-:W-:Y:S01]  /*2460*/  UIADD3 UR16, UR8, 0x180, URZ ;  /* 0x0000018008107890 */ /* 0x000fe2000fffe03f */
[----:B------:R-:W-:Y:S01]  /*2470*/  WARPGROUP.ARRIVE ;  /* 0x00000000000079c5 */ /* 0x000fe20000000000 */
[----:B------:R-:W-:Y:S02]  /*2480*/  UIADD3 UR17, UR8, 0x8180, URZ ;  /* 0x0000818008117890 */ /* 0x000fe4000fffe03f */
[----:B------:R-:W-:Y:S02]  /*2490*/  UISETP.NE.AND UP0, UPT, UR5, URZ, UPT ;  /* 0x0000003f0500728c */ /* 0x000fe4000bf05270 */
[----:B------:R-:W-:Y:S02]  /*24a0*/  USHF.R.U32.HI UR16, URZ, 0x4, UR16 ;  /* 0x000000043f107899 */ /* 0x000fe40008011610 */
[----:B------:R-:W-:Y:S02]  /*24b0*/  USHF.R.U32.HI UR17, URZ, 0x4, UR17 ;  /* 0x000000043f117899 */ /* 0x000fe40008011611 */
[----:B------:R-:W-:-:S02]  /*24c0*/  USEL UR6, UR6, URZ, !UP0 ;  /* 0x0000003f06067287 */ /* 0x000fc4000c000000 */
[----:B------:R-:W-:Y:S02]  /*24d0*/  ULOP3.LUT UR16, UR16, 0x3fff, URZ, 0xc0, !UPT ;  /* 0x00003fff10107892 */ /* 0x000fe4000f8ec03f */
[----:B------:R-:W-:Y:S02]  /*24e0*/  ULOP3.LUT UR17, UR17, 0x3fff, URZ, 0xc0, !UPT ;  /* 0x00003fff11117892 */ /* 0x000fe4000f8ec03f */
[----:B------:R-:W-:Y:S02]  /*24f0*/  UISETP.NE.U32.AND UP0, UPT, UR6, URZ, UPT ;  /* 0x0000003f0600728c */ /* 0x000fe4000bf05070 */
[----:B------:R-:W-:Y:S02]  /*2500*/  ULOP3.LUT UR5, UR16, 0x10000, URZ, 0xfc, !UPT ;  /* 0x0001000010057892 */ /* 0x000fe4000f8efc3f */
[----:B------:R-:W-:Y:S02]  /*2510*/  ULOP3.LUT UR6, UR17, 0x10000, URZ, 0xfc, !UPT ;  /* 0x0001000011067892 */ /* 0x000fe4000f8efc3f */
[----:B------:R-:W-:-:S02]  /*2520*/  ULEA UR5, UR12, UR5, 0x9 ;  /* 0x000000050c057291 */ /* 0x000fc4000f8e483f */
[----:B------:R-:W-:Y:S01]  /*2530*/  ULEA UR6, UR12, UR6, 0xa ;  /* 0x000000060c067291 */ /* 0x000fe2000f8e503f */
[----:B------:R-:W-:Y:S01]  /*2540*/  UMOV UR17, 0x40000040 ;  /* 0x4000004000117882 */ /* 0x000fe20000000000 */
[----:B------:R-:W-:Y:S01]  /*2550*/  UMOV UR19, 0x40000040 ;  /* 0x4000004000137882 */ /* 0x000fe20000000000 */
[----:B------:R-:W-:Y:S02]  /*2560*/  UIADD3 UR4, UR4, 0x4, URZ ;  /* 0x0000000404047890 */ /* 0x000fe4000fffe03f */
[----:B------:R-:W-:Y:S02]  /*2570*/  UMOV UR16, UR5 ;  /* 0x0000000500107c82 */ /* 0x000fe40008000000 */
[----:B------:R-:W-:Y:S02]  /*2580*/  UMOV UR18, UR6 ;  /* 0x0000000600127c82 */ /* 0x000fe40008000000 */
[----:B------:R-:W-:Y:S01]  /*2590*/  QGMMA.64x128x32.F32.E5M2.E5M2 R24, gdesc[UR16], R24, UP0 ;  /* 0x01e00000101879f3 */ /* 0x000fe2000bf03818 */
[----:B------:R-:W-:-:S02]  /*25a0*/  UIADD3 UR16, UR5, 0x2, URZ ;  /* 0x0000000205107890 */ /* 0x000fc4000fffe03f */
[----:B------:R-:W-:Y:S01]  /*25b0*/  UIADD3 UR18, UR6, 0x2, URZ ;  /* 0x0000000206127890 */ /* 0x000fe2000fffe03f */
[----:B------:R-:W-:Y:S01]  /*25c0*/  UMOV UR17, 0x40000040 ;  /* 0x4000004000117882 */ /* 0x000fe20000000000 */
[----:B------:R-:W-:Y:S01]  /*25d0*/  UMOV UR19, 0x40000040 ;  /* 0x4000004000137882 */ /* 0x000fe20000000000 */
[----:B------:R-:W-:-:S06]  /*25e0*/  UISETP.NE.AND UP0, UPT, UR4, UR24, UPT ;  /* 0x000000180400728c */ /* 0x000fcc000bf05270 */
[----:B------:R-:W-:Y:S01]  /*25f0*/  QGMMA.64x128x32.F32.E5M2.E5M2 R24, gdesc[UR16], R24 ;  /* 0x01e00000101879f3 */ /* 0x000fe20008703818 */
[----:B------:R-:W-:Y:S02]  /*2600*/  UIADD3 UR16, UR5, 0x4, URZ ;  /* 0x0000000405107890 */ /* 0x000fe4000fffe03f */
[----:B------:R-:W-:Y:S01]  /*2610*/  UIADD3 UR18, UR6, 0x4, URZ ;  /* 0x0000000406127890 */ /* 0x000fe2000fffe03f */
[----:B------:R-:W-:Y:S01]  /*2620*/  UMOV UR17, 0x40000040 ;  /* 0x4000004000117882 */ /* 0x000fe20000000000 */
[----:B------:R-:W-:-:S07]  /*2630*/  UMOV UR19, 0x40000040 ;  /* 0x4000004000137882 */ /* 0x000fce0000000000 */
[----:B------:R-:W-:Y:S01]  /*2640*/  QGMMA.64x128x32.F32.E5M2.E5M2 R24, gdesc[UR16], R24 ;  /* 0x01e00000101879f3 */ /* 0x000fe20008703818 */
[----:B------:R-:W-:Y:S02]  /*2650*/  UIADD3 UR16, UR5, 0x6, URZ ;  /* 0x0000000605107890 */ /* 0x000fe4000fffe03f */
[----:B------:R-:W-:Y:S01]  /*2660*/  UIADD3 UR18, UR6, 0x6, URZ ;  /* 0x0000000606127890 */ /* 0x000fe2000fffe03f */
[----:B------:R-:W-:Y:S01]  /*2670*/  UMOV UR17, 0x40000040 ;  /* 0x4000004000117882 */ /* 0x000fe20000000000 */
[----:B------:R-:W-:Y:S01]  /*2680*/  UMOV UR19, 0x40000040 ;  /* 0x4000004000137882 */ /* 0x000fe20000000000 */
[----:B------:R-:W-:-:S06]  /*2690*/  USEL UR5, URZ, 0x1, UP0 ;  /* 0x000000013f057887 */ /* 0x000fcc0008000000 */
[----:B------:R-:W-:Y:S01]  /*26a0*/  ISETP.NE.AND P0, PT, RZ, UR5, PT ;  /* 0x00000005ff007c0c */ /* 0x000fe2000bf05270 */
[----:B------:R-:W-:Y:S03]  /*26b0*/  QGMMA.64x128x32.F32.E5M2.E5M2 R24, gdesc[UR16], R24, gsb0 ;  /* 0x01e00000101879f3 */ /* 0x000fe60008003818 */
[----:B------:R-:W-:-:S09]  /*26c0*/  WARPGROUP.DEPBAR.LE gsb0, 0x1 ;  /* 0x00008000000079c5 */ /* 0x000fd20000010100 */
[----:B------:R-:W-:Y:S05]  /*26d0*/  @!P0 BRA `(.L_x_26) ;  /* 0x0000000400088947 */ /* 0x000fea0003800000 */
[----:B------:R-:W-:Y:S02]  /*26e0*/  WARPGROUP.DEPBAR.LE gsb0, 0x0 ;  /* 0x00008000000079c5 */ /* 0x000fe40000010000 */
[----:B------:R-:W-:-:S01]  /*26f0*/  FADD R143, R24, R143 ;  /* 0x0000008f188f7221 */ /* 0x000fc20000000000 */
[----:B------:R-:W-:Y:S01]  /*2700*/  FADD R142, R25, R142 ;  /* 0x0000008e198e7221 */ /* 0x000fe20000000000 */
        /* <DEDUP_REMOVED lines=62> */
[----:B------:R-:W-:-:S06]  /*2af0*/  UMOV UR4, URZ ;  /* 0x0000003f00047c82 */ /* 0x000fcc0008000000 */
.L_x_26:
[----:B------:R-:W-:Y:S05]  /*2b00*/  @!P1 BRA `(.L_x_27) ;  /* 0x0000000000049947 */ /* 0x000fea0003800000 */
[----:B------:R-:W-:Y:S01]  /*2b10*/  BPT.TRAP 0x1 ;  /* 0x000000040000795c */ /* 0x000fe20000300000 */
.L_x_27:
[----:B------:R-:W-:Y:S02]  /*2b20*/  UISETP.GT.U32.AND UP0, UPT, UR13, 0x1, UPT ;  /* 0x000000010d00788c */ /* 0x000fe4000bf04070 */
[----:B------:R-:W-:-:S04]  /*2b30*/  ULEA UR6, UR15, UR8, 0x3 ;  /* 0x000000080f067291 */ /* 0x000fc8000f8e183f */
[----:B------:R-:W-:Y:S01]  /*2b40*/  UIADD3 UR6, UR6, 0x20, URZ ;  /* 0x0000002006067890 */ /* 0x000fe2000fffe03f */
[----:B------:R-:W-:-:S03]  /*2b50*/  PLOP3.LUT P0, PT, PT, PT, UP0, 0x80, 0x0 ;  /* 0x000000000000781c */ /* 0x000fc60003f0f008 */
[----:B------:R-:W-:-:S09]  /*2b60*/  UPRMT UR6, URZ, 0x654, UR6 ;  /* 0x000006543f067896 */ /* 0x000fd20008000006 */
[----:B------:R-:W-:Y:S01]  /*2b70*/  SYNCS.ARRIVE.TRANS64.RED.A1T0 RZ, [UR6], RZ ;  /* 0x000000ffffff79a7 */ /* 0x000fe20008100406 */
[----:B------:R-:W-:Y:S05]  /*2b80*/  @P0 BRA `(.L_x_28) ;  /* 0x0000000000040947 */ /* 0x000fea0003800000 */
[----:B------:R-:W-:Y:S01]  /*2b90*/  BPT.TRAP 0x1 ;  /* 0x000000040000795c */ /* 0x000fe20000300000 */
.L_x_28:
[----:B------:R-:W-:Y:S01]  /*2ba0*/  UIADD3 UR12, UR12, 0x1, URZ ;  /* 0x000000010c0c7890 */ /* 0x000fe2000fffe03f */
[C---:B------:R-:W-:Y:S01]  /*2bb0*/  ISETP.GT.AND P0, PT, R10.reuse, 0x1, PT ;  /* 0x000000010a00780c */ /* 0x040fe20003f04270 */
[----:B------:R-:W-:Y:S01]  /*2bc0*/  UIADD3 UR15, UR15, 0x1, URZ ;  /* 0x000000010f0f7890 */ /* 0x000fe2000fffe03f */
[----:B------:R-:W-:Y:S01]  /*2bd0*/  VIADD R10, R10, 0xffffffff ;  /* 0xffffffff0a0a7836 */ /* 0x000fe20000000000 */
[----:B------:R-:W-:Y:S02]  /*2be0*/  UISETP.NE.AND UP0, UPT, UR12, 0x4, UPT ;  /* 0x000000040c00788c */ /* 0x000fe4000bf05270 */
[----:B------:R-:W-:Y:S02]  /*2bf0*/  UISETP.NE.AND UP1, UPT, UR15, 0x4, UPT ;  /* 0x000000040f00788c */ /* 0x000fe4000bf25270 */
[----:B------:R-:W-:Y:S02]  /*2c00*/  USEL UR6, URZ, 0x1, UP0 ;  /* 0x000000013f067887 */ /* 0x000fe40008000000 */
[----:B------:R-:W-:-:S02]  /*2c10*/  USEL UR12, UR12, URZ, UP0 ;  /* 0x0000003f0c0c7287 */ /* 0x000fc40008000000 */
[----:B------:R-:W-:Y:S02]  /*2c20*/  USEL UR15, UR15, URZ, UP1 ;  /* 0x0000003f0f0f7287 */ /* 0x000fe40008800000 */
[----:B------:R-:W-:Y:S01]  /*2c30*/  LOP3.LUT R147, R147, UR6, RZ, 0x3c, !PT ;  /* 0x0000000693937c12 */ /* 0x000fe2000f8e3cff */
[----:B------:R-:W-:Y:S01]  /*2c40*/  UMOV UR6, 0x1 ;  /* 0x0000000100067882 */ /* 0x000fe20000000000 */
[----:B------:R-:W-:Y:S08]  /*2c50*/  @P0 BRA `(.L_x_29) ;  /* 0xfffffff400d00947 */ /* 0x000ff0000383ffff */
.L_x_21:
[----:B------:R-:W-:Y:S01]  /*2c60*/  UISETP.NE.AND UP0, UPT, UR4, URZ, UPT ;  /* 0x0000003f0400728c */ /* 0x000fe2000bf05270 */
[----:B0-2---:R-:W0:Y:S03]  /*2c70*/  LDC R10, c[0x0][0x28c] ;  /* 0x0000a300ff0a7b82 */ /* 0x005e260000000800 */
[----:B------:R-:W-:-:S06]  /*2c80*/  USEL UR4, URZ, 0x1, !UP0 ;  /* 0x000000013f047887 */ /* 0x000fcc000c000000 */
[----:B------:R-:W-:-:S13]  /*2c90*/  ISETP.NE.AND P0, PT, RZ, UR4, PT ;  /* 0x00000004ff007c0c */ /* 0x000fda000bf05270 */
[----:B------:R-:W-:Y:S05]  /*2ca0*/  @!P0 BRA `(.L_x_30) ;  /* 0x0000000400048947 */ /* 0x000fea0003800000 */
[----:B------:R-:W-:Y:S02]  /*2cb0*/  WARPGROUP.DEPBAR.LE gsb0, 0x0 ;  /* 0x00008000000079c5 */ /* 0x000fe40000010000 */
[----:B------:R-:W-:Y:S01]  /*2cc0*/  FADD R143, R24, R143 ;  /* 0x0000008f188f7221 */ /* 0x000fe20000000000 */
        /* <DEDUP_REMOVED lines=62> */
[----:B------:R-:W-:-:S07]  /*30b0*/  FADD R18, R18, R87 ;  /* 0x0000005712127221 */ /* 0x000fce0000000000 */
.L_x_30:
[----:B0-----:R-:W-:Y:S01]  /*30c0*/  ISETP.GE.AND P0, PT, R10, 0x1, PT ;  /* 0x000000010a00780c */ /* 0x001fe20003f06270 */
[----:B------:R0:W-:Y:S01]  /*30d0*/  SYNCS.ARRIVE.TRANS64.A1T0 RZ, [R145+UR27], RZ ;  /* 0x000000ff91ff79a7 */ /* 0x0001e2000810001b */
[----:B------:R-:W-:-:S11]  /*30e0*/  WARPGROUP.DEPBAR.LE gsb0, 0x0 ;  /* 0x00008000000079c5 */ /* 0x000fd60000010000 */
[----:B------:R-:W-:Y:S05]  /*30f0*/  @!P0 BRA `(.L_x_31) ;  /* 0x0000000000388947 */ /* 0x000fea0003800000 */
[----:B------:R-:W-:-:S06]  /*3100*/  UISETP.NE.AND UP0, UPT, UR25, 0x3, UPT ;  /* 0x000000031900788c */ /* 0x000fcc000bf05270 */
[----:B------:R-:W-:-:S13]  /*3110*/  PLOP3.LUT P0, PT, PT, PT, UP0, 0x80, 0x0 ;  /* 0x000000000000781c */ /* 0x000fda0003f0f008 */
[----:B------:R-:W-:Y:S05]  /*3120*/  @!P0 BRA `(.L_x_32) ;  /* 0x0000000000048947 */ /* 0x000fea0003800000 */
[----:B------:R-:W-:Y:S01]  /*3130*/  BPT.TRAP 0x1 ;  /* 0x000000040000795c */ /* 0x000fe20000300000 */
.L_x_32:
[----:B------:R-:W-:Y:S02]  /*3140*/  UIADD3 UR4, UR10, UR9, URZ ;  /* 0x000000090a047290 */ /* 0x000fe4000fffe03f */
[----:B------:R-:W-:Y:S02]  /*3150*/  UISETP.GT.U32.AND UP0, UPT, UR13, 0x1, UPT ;  /* 0x000000010d00788c */ /* 0x000fe4000bf04070 */
[----:B------:R-:W-:-:S04]  /*3160*/  USHF.L.U32 UR4, UR4, 0x3, URZ ;  /* 0x0000000304047899 */ /* 0x000fc8000800063f */
[----:B------:R-:W-:Y:S01]  /*3170*/  ULOP3.LUT UR4, UR4, 0x18, URZ, 0xc0, !UPT ;  /* 0x0000001804047892 */ /* 0x000fe2000f8ec03f */
[----:B------:R-:W-:-:S03]  /*3180*/  PLOP3.LUT P0, PT, PT, PT, UP0, 0x80, 0x0 ;  /* 0x000000000000781c */ /* 0x000fc60003f0f008 */
[----:B------:R-:W-:-:S04]  /*3190*/  UIADD3 UR4, UR8, 0x20, UR4 ;  /* 0x0000002008047890 */ /* 0x000fc8000fffe004 */
[----:B------:R-:W-:-:S09]  /*31a0*/  UPRMT UR4, URZ, 0x654, UR4 ;  /* 0x000006543f047896 */ /* 0x000fd20008000004 */
[----:B------:R-:W-:Y:S01]  /*31b0*/  SYNCS.ARRIVE.TRANS64.RED.A1T0 RZ, [UR4], RZ ;  /* 0x000000ffffff79a7 */ /* 0x000fe20008100404 */
[----:B------:R-:W-:Y:S05]  /*31c0*/  @P0 BRA `(.L_x_31) ;  /* 0x0000000000040947 */ /* 0x000fea0003800000 */
[----:B------:R-:W-:Y:S01]  /*31d0*/  BPT.TRAP 0x1 ;  /* 0x000000040000795c */ /* 0x000fe20000300000 */
.L_x_31:
[----:B------:R-:W-:Y:S01]  /*31e0*/  SHF.L.U32 R10, R144, 0x1f, RZ ;  /* 0x0000001f900a7819 */ /* 0x000fe200000006ff */
[----:B------:R-:W2:Y:S01]  /*31f0*/  LDC R31, c[0x0][0x288] ;  /* 0x0000a200ff1f7b82 */ /* 0x000ea20000000800 */
[----:B------:R-:W-:Y:S02]  /*3200*/  IMAD.SHL.U32 R28, R5, 0x40, RZ ;  /* 0x00000040051c7824 */ /* 0x000fe400078e00ff */
[----:B------:R-:W3:Y:S02]  /*3210*/  SYNCS.PHASECHK.TRANS64.TRYWAIT P0, [R13+URZ+0x8], R10 ;  /* 0x0000080a0d0075a7 */ /* 0x000ee4000800017f */
[----:B---3--:R-:W-:Y:S05]  /*3220*/  @!P0 BRA `(.L_x_33) ;  /* 0x0000006000248947 */ /* 0x008fea0003800000 */
.L_x_191:
[----:B------:R-:W-:Y:S01]  /*3230*/  ULDC UR4, c[0x0][0x284] ;  /* 0x0000a10000047ab9 */ /* 0x000fe20000000800 */
[----:B------:R-:W-:Y:S01]  /*3240*/  IMAD.SHL.U32 R30, R4, 0x80, RZ ;  /* 0x00000080041e7824 */ /* 0x000fe200078e00ff */
[----:B------:R-:W-:-:S04]  /*3250*/  ISETP.GE.AND P0, PT, R28, UR4, PT ;  /* 0x000000041c007c0c */ /* 0x000fc8000bf06270 */
[----:B--2---:R-:W-:-:S13]  /*3260*/  ISETP.GE.OR P0, PT, R30, R31, P0 ;  /* 0x0000001f1e00720c */ /* 0x004fda0000706670 */
[----:B------:R-:W-:Y:S05]  /*3270*/  @P0 BRA `(.L_x_34) ;  /* 0x0000004400e00947 */ /* 0x000fea0003800000 */
[----:B------:R-:W2:Y:S01]  /*3280*/  LDC.64 R32, c[0x0][0x5c8] ;  /* 0x00017200ff207b82 */ /* 0x000ea20000000a00 */
[----:B------:R-:W-:Y:S01]  /*3290*/  IMAD.SHL.U32 R24, R12, 0x2, RZ ;  /* 0x000000020c187824 */ /* 0x000fe200078e00ff */
[----:B------:R-:W-:Y:S01]  /*32a0*/  SHF.R.S32.HI R35, RZ, 0x1f, R0 ;  /* 0x0000001fff237819 */ /* 0x000fe20000011400 */
[----:B------:R-:W-:Y:S01]  /*32b0*/  ULDC.64 UR4, c[0x0][0x5d0] ;  /* 0x0001740000047ab9 */ /* 0x000fe20000000a00 */
[----:B------:R-:W-:Y:S01]  /*32c0*/  SHF.R.S32.HI R34, RZ, 0x1f, R30 ;  /* 0x0000001fff227819 */ /* 0x000fe2000001141e */
[----:B------:R-:W-:Y:S01]  /*32d0*/  BSSY B0, `(.L_x_34) ;  /* 0x0000472000007945 */ /* 0x000fe20003800000 */
[--C-:B------:R-:W-:Y:S01]  /*32e0*/  SHF.R.S32.HI R25, RZ, 0x1f, R24.reuse ;  /* 0x0000001fff197819 */ /* 0x100fe20000011418 */
[----:B------:R-:W-:Y:S02]  /*32f0*/  IMAD R27, R35, UR4, RZ ;  /* 0x00000004231b7c24 */ /* 0x000fe4000f8e02ff */
[----:B---3--:R-:W-:-:S04]  /*3300*/  IMAD.WIDE.U32 R10, R0, UR4, R24 ;  /* 0x00000004000a7c25 */ /* 0x008fc8000f8e0018 */
[----:B------:R-:W-:Y:S01]  /*3310*/  IMAD R29, R0, UR5, R27 ;  /* 0x00000005001d7c24 */ /* 0x000fe2000f8e021b */
[----:B------:R-:W-:Y:S01]  /*3320*/  IADD3 R10, P0, R30, R10, RZ ;  /* 0x0000000a1e0a7210 */ /* 0x000fe20007f1e0ff */
[----:B------:R-:W-:Y:S01]  /*3330*/  IMAD.WIDE R26, R5, 0x40, R8 ;  /* 0x00000040051a7825 */ /* 0x000fe200078e0208 */
[----:B------:R-:W-:Y:S02]  /*3340*/  ULDC.64 UR4, c[0x0][0x5c0] ;  /* 0x0001700000047ab9 */ /* 0x000fe40000000a00 */
[----:B------:R-:W-:Y:S01]  /*3350*/  IADD3.X R11, R34, R11, R29, P0, !PT ;  /* 0x0000000b220b7210 */ /* 0x000fe200007fe41d */
[----:B------:R-:W-:Y:S02]  /*3360*/  IMAD R29, R12, -0x2, R31 ;  /* 0xfffffffe0c1d7824 */ /* 0x000fe400078e021f */
[-C--:B--2---:R-:W-:Y:S02]  /*3370*/  IMAD R4, R27, R32.reuse, RZ ;  /* 0x000000201b047224 */ /* 0x084fe400078e02ff */
[----:B------:R-:W-:-:S04]  /*3380*/  IMAD.WIDE.U32 R10, R26, R32, R10 ;  /* 0x000000201a0a7225 */ /* 0x000fc800078e000a */
[----:B------:R-:W-:Y:S01]  /*3390*/  IMAD R5, R26, R33, R4 ;  /* 0x000000211a057224 */ /* 0x000fe200078e0204 */
[----:B------:R-:W-:Y:S02]  /*33a0*/  LEA R4, P0, R32, R10, 0x3 ;  /* 0x0000000a20047211 */ /* 0x000fe400078018ff */
[----:B------:R-:W-:Y:S01]  /*33b0*/  IADD3 R10, P1, R10, UR4, RZ ;  /* 0x000000040a0a7c10 */ /* 0x000fe2000ff3e0ff */
[----:B------:R-:W-:Y:S01]  /*33c0*/  IMAD.IADD R11, R11, 0x1, R5 ;  /* 0x000000010b0b7824 */ /* 0x000fe200078e0205 */
[----:B------:R-:W-:-:S04]  /*33d0*/  IADD3 R4, P2, R4, UR4, RZ ;  /* 0x0000000404047c10 */ /* 0x000fc8000ff5e0ff */
[----:B------:R-:W-:Y:S01]  /*33e0*/  LEA.HI.X R5, R32, R11, R33, 0x3, P0 ;  /* 0x0000000b20057211 */ /* 0x000fe200000f1c21 */
[----:B------:R-:W-:Y:S01]  /*33f0*/  IMAD.IADD R32, R15, 0x1, -R28 ;  /* 0x000000010f207824 */ /* 0x000fe200078e0a1c */
[----:B-1---5:R-:W-:Y:S01]  /*3400*/  FSETP.NEU.AND P0, PT, R7, RZ, PT ;  /* 0x000000ff0700720b */ /* 0x022fe20003f0d000 */
[----:B------:R-:W-:Y:S01]  /*3410*/  IMAD.IADD R28, R29, 0x1, -R30 ;  /* 0x000000011d1c7824 */ /* 0x000fe200078e0a1e */
[----:B------:R-:W-:Y:S02]  /*3420*/  IADD3.X R11, R11, UR5, RZ, P1, !PT ;  /* 0x000000050b0b7c10 */ /* 0x000fe40008ffe4ff */
[----:B------:R-:W-:-:S09]  /*3430*/  IADD3.X R5, R5, UR5, RZ, P2, !PT ;  /* 0x0000000505057c10 */ /* 0x000fd200097fe4ff */
[----:B------:R-:W-:Y:S05]  /*3440*/  @!P0 BRA `(.L_x_35) ;  /* 0x0000003400608947 */ /* 0x000fea0003800000 */
[----:B------:R-:W-:Y:S01]  /*3450*/  ULDC.64 UR4, c[0x0][0x5b8] ;  /* 0x00016e0000047ab9 */ /* 0x000fe20000000a00 */
[----:B------:R-:W-:Y:S01]  /*3460*/  ULDC.64 UR16, c[0x0][0x5a8] ;  /* 0x00016a0000107ab9 */ /* 0x000fe20000000a00 */
[----:B------:R-:W-:Y:S01]  /*3470*/  IMAD.WIDE.U32 R24, R0, UR4, R24 ;  /* 0x0000000400187c25 */ /* 0x000fe2000f8e0018 */
[----:B------:R-:W-:Y:S03]  /*3480*/  BSSY B1, `(.L_x_36) ;  /* 0x0000010000017945 */ /* 0x000fe60003800000 */
[----:B------:R-:W-:Y:S01]  /*3490*/  IMAD R29, R35, UR4, RZ ;  /* 0x00000004231d7c24 */ /* 0x000fe2000f8e02ff */
[----:B------:R-:W-:-:S03]  /*34a0*/  IADD3 R30, P0, R30, R24, RZ ;  /* 0x000000181e1e7210 */ /* 0x000fc60007f1e0ff */
[----:B------:R-:W-:Y:S01]  /*34b0*/  IMAD R29, R0, UR5, R29 ;  /* 0x00000005001d7c24 */ /* 0x000fe2000f8e021d */
[----:B------:R-:W-:Y:S01]  /*34c0*/  ULDC.64 UR4, c[0x0][0x5b0] ;  /* 0x00016c0000047ab9 */ /* 0x000fe20000000a00 */
[----:B------:R-:W-:-:S03]  /*34d0*/  PRMT R0, RZ, 0x7610, R0 ;  /* 0x00007610ff007816 */ /* 0x000fc60000000000 */
[----:B------:R-:W-:Y:S01]  /*34e0*/  IADD3.X R31, R34, R25, R29, P0, !PT ;  /* 0x00000019221f7210 */ /* 0x000fe200007fe41d */
[----:B------:R-:W-:Y:S01]  /*34f0*/  IMAD R29, R27, UR4, RZ ;  /* 0x000000041b1d7c24 */ /* 0x000fe2000f8e02ff */
[----:B------:R-:W-:Y:S01]  /*3500*/  ISETP.GE.AND P0, PT, R32, 0x1, PT ;  /* 0x000000012000780c */ /* 0x000fe20003f06270 */
[----:B------:R-:W-:-:S03]  /*3510*/  IMAD.WIDE.U32 R24, R26, UR4, R30 ;  /* 0x000000041a187c25 */ /* 0x000fc6000f8e001e */
[----:B------:R-:W-:Y:S01]  /*3520*/  ISETP.LT.OR P2, PT, R28, 0x1, !P0 ;  /* 0x000000011c00780c */ /* 0x000fe20004741670 */
[----:B------:R-:W-:Y:S01]  /*3530*/  IMAD R29, R26, UR5, R29 ;  /* 0x000000051a1d7c24 */ /* 0x000fe2000f8e021d */
[----:B------:R-:W-:-:S04]  /*3540*/  IADD3 R24, P1, R24, UR16, RZ ;  /* 0x0000001018187c10 */ /* 0x000fc8000ff3e0ff */
[----:B------:R-:W-:-:S07]  /*3550*/  IADD3.X R25, R25, UR17, R29, P1, !PT ;  /* 0x0000001119197c10 */ /* 0x000fce0008ffe41d */
[----:B------:R-:W-:Y:S05]  /*3560*/  @P2 BRA `(.L_x_37) ;  /* 0x0000000000042947 */ /* 0x000fea0003800000 */
[----:B------:R1:W5:Y:S02]  /*3570*/  LDG.E.U8 R0, desc[UR22][R24.64] ;  /* 0x0000001618007981 */ /* 0x000364000c1e1100 */
.L_x_37:
[----:B------:R-:W-:Y:S05]  /*3580*/  BSYNC B1 ;  /* 0x0000000000017941 */ /* 0x000fea0003800000 */
.L_x_36:
[----:B-----5:R-:W-:Y:S01]  /*3590*/  LOP3.LUT R0, R0, 0xff, RZ, 0xc0, !PT ;  /* 0x000000ff00007812 */ /* 0x020fe200078ec0ff */
[----:B------:R-:W-:Y:S01]  /*35a0*/  BSSY B1, `(.L_x_38) ;  /* 0x000000b000017945 */ /* 0x000fe20003800000 */
[----:B------:R-:W-:Y:S02]  /*35b0*/  ISETP.LT.OR P3, PT, R28, 0x2, !P0 ;  /* 0x000000021c00780c */ /* 0x000fe40004761670 */
[----:B------:R-:W-:-:S05]  /*35c0*/  F2FP.F16.E5M2.UNPACK_B R0, R0 ;  /* 0x00000000ff00723e */ /* 0x000fca00020004ff */
[----:B------:R-:W-:-:S05]  /*35d0*/  HADD2.F32 R0, -RZ, R0.H0_H0 ;  /* 0x20000000ff007230 */ /* 0x000fca0000004100 */
[----:B------:R-:W-:-:S04]  /*35e0*/  FMUL R0, R0, R7 ;  /* 0x0000000700007220 */ /* 0x000fc80000400000 */
[----:B------:R-:W-:-:S05]  /*35f0*/  FFMA R0, R143, R6, R0 ;  /* 0x000000068f007223 */ /* 0x000fca0000000000 */
[----:B------:R-:W-:Y:S02]  /*3600*/  F2FP.SATFINITE.E5M2.F32.PACK_AB_MERGE_C R29, RZ, R0, RZ ;  /* 0x00000000ff1d723e */ /* 0x000fe400048060ff */
[----:B------:R-:W-:-:S03]  /*3610*/  PRMT R0, RZ, 0x7610, R0 ;  /* 0x00007610ff007816 */ /* 0x000fc60000000000 */
[----:B------:R2:W-:Y:S01]  /*3620*/  @!P2 STG.E.U8 desc[UR22][R10.64], R29 ;  /* 0x0000001d0a00a986 */ /* 0x0005e2000c101116 */
[----:B------:R-:W-:Y:S05]  /*3630*/  @P3 BRA `(.L_x_39) ;  /* 0x0000000000043947 */ /* 0x000fea0003800000 */
[----:B------:R3:W5:Y:S02]  /*3640*/  LDG.E.U8 R0, desc[UR22][R24.64+0x1] ;  /* 0x0000011618007981 */ /* 0x000764000c1e1100 */
.L_x_39:
[----:B------:R-:W-:Y:S05]  /*3650*/  BSYNC B1 ;  /* 0x0000000000017941 */ /* 0x000fea0003800000 */
.L_x_38:
[----:B-----5:R-:W-:Y:S01]  /*3660*/  LOP3.LUT R0, R0, 0xff, RZ, 0xc0, !PT ;  /* 0x000000ff00007812 */ /* 0x020fe200078ec0ff */
[----:B------:R-:W-:Y:S01]  /*3670*/  BSSY B1, `(.L_x_40) ;  /* 0x0000013000017945 */ /* 0x000fe20003800000 */
[----:B--2---:R-:W-:Y:S02]  /*3680*/  IADD3 R29, P1, R26, 0x8, RZ ;  /* 0x000000081a1d7810 */ /* 0x004fe40007f3e0ff */
[----:B------:R-:W-:-:S03]  /*3690*/  F2FP.F16.E5M2.UNPACK_B R0, R0 ;  /* 0x00000000ff00723e */ /* 0x000fc600020004ff */
[----:B------:R-:W-:Y:S01]  /*36a0*/  IMAD.X R26, RZ, RZ, R27, P1 ;  /* 0x000000ffff1a7224 */ /* 0x000fe200008e061b */
[----:B------:R-:W-:Y:S01]  /*36b0*/  ISETP.GE.AND P1, PT, R32, 0x9, PT ;  /* 0x000000092000780c */ /* 0x000fe20003f26270 */
[----:B------:R-:W-:Y:S02]  /*36c0*/  HADD2.F32 R0, -RZ, R0.H0_H0 ;  /* 0x20000000ff007230 */ /* 0x000fe40000004100 */
[----:B------:R-:W-:Y:S01]  /*36d0*/  IMAD R26, R26, UR4, RZ ;  /* 0x000000041a1a7c24 */ /* 0x000fe2000f8e02ff */
[----:B------:R-:W-:Y:S01]  /*36e0*/  ISETP.LT.OR P4, PT, R28, 0x1, !P1 ;  /* 0x000000011c00780c */ /* 0x000fe20004f81670 */
[----:B------:R-:W-:-:S04]  /*36f0*/  IMAD.WIDE.U32 R30, R29, UR4, R30 ;  /* 0x000000041d1e7c25 */ /* 0x000fc8000f8e001e */
[----:B------:R-:W-:Y:S01]  /*3700*/  FMUL R27, R0, R7 ;  /* 0x00000007001b7220 */ /* 0x000fe20000400000 */
[----:B------:R-:W-:Y:S01]  /*3710*/  PRMT R0, RZ, 0x7610, R0 ;  /* 0x00007610ff007816 */ /* 0x000fe20000000000 */
[----:B------:R-:W-:Y:S02]  /*3720*/  IMAD R29, R29, UR5, R26 ;  /* 0x000000051d1d7c24 */ /* 0x000fe4000f8e021a */
[----:B------:R-:W-:Y:S01]  /*3730*/  FFMA R27, R142, R6, R27 ;  /* 0x000000068e1b7223 */ /* 0x000fe2000000001b */
[----:B------:R-:W-:-:S04]  /*3740*/  IADD3 R26, P2, R30, UR16, RZ ;  /* 0x000000101e1a7c10 */ /* 0x000fc8000ff5e0ff */
[----:B------:R-:W-:Y:S02]  /*3750*/  F2FP.SATFINITE.E5M2.F32.PACK_AB_MERGE_C R33, RZ, R27, RZ ;  /* 0x0000001bff21723e */ /* 0x000fe400048060ff */
[----:B------:R-:W-:-:S03]  /*3760*/  IADD3.X R27, R31, UR17, R29, P2, !PT ;  /* 0x000000111f1b7c10 */ /* 0x000fc600097fe41d */
[----:B------:R2:W-:Y:S01]  /*3770*/  @!P3 STG.E.U8 desc[UR22][R10.64+0x1], R33 ;  /* 0x000001210a00b986 */ /* 0x0005e2000c101116 */
[----:B------:R-:W-:Y:S05]  /*3780*/  @P4 BRA `(.L_x_41) ;  /* 0x0000000000044947 */ /* 0x000fea0003800000 */
[----:B------:R4:W5:Y:S02]  /*3790*/  LDG.E.U8 R0, desc[UR22][R26.64] ;  /* 0x000000161a007981 */ /* 0x000964000c1e1100 */
.L_x_41:
[----:B------:R-:W-:Y:S05]  /*37a0*/  BSYNC B1 ;  /* 0x0000000000017941 */ /* 0x000fea0003800000 */
.L_x_40:
        /* <DEDUP_REMOVED lines=12> */
.L_x_43:
[----:B------:R-:W-:Y:S05]  /*3870*/  BSYNC B1 ;  /* 0x0000000000017941 */ /* 0x000fea0003800000 */
.L_x_42:
[----:B-----5:R-:W-:Y:S01]  /*3880*/  LOP3.LUT R0, R0, 0xff, RZ, 0xc0, !PT ;  /* 0x000000ff00007812 */ /* 0x020fe200078ec0ff */
[----:B------:R-:W-:Y:S01]  /*3890*/  BSSY B1, `(.L_x_44) ;  /* 0x000000b000017945 */ /* 0x000fe20003800000 */
[----:B------:R-:W-:Y:S02]  /*38a0*/  ISETP.LT.OR P3, PT, R28, 0x9, !P0 ;  /* 0x000000091c00780c */ /* 0x000fe40004761670 */
[----:B------:R-:W-:-:S05]  /*38b0*/  F2FP.F16.E5M2.UNPACK_B R0, R0 ;  /* 0x00000000ff00723e */ /* 0x000fca00020004ff */
[----:B------:R-:W-:-:S05]  /*38c0*/  HADD2.F32 R0, -RZ, R0.H0_H0 ;  /* 0x20000000ff007230 */ /* 0x000fca0000004100 */
[----:B0-----:R-:W-:Y:S01]  /*38d0*/  FMUL R29, R0, R7 ;  /* 0x00000007001d7220 */ /* 0x001fe20000400000 */
[----:B------:R-:W-:-:S03]  /*38e0*/  PRMT R0, RZ, 0x7610, R0 ;  /* 0x00007610ff007816 */ /* 0x000fc60000000000 */
[----:B------:R-:W-:-:S05]  /*38f0*/  FFMA R29, R140, R6, R29 ;  /* 0x000000068c1d7223 */ /* 0x000fca000000001d */
[----:B------:R-:W-:-:S05]  /*3900*/  F2FP.SATFINITE.E5M2.F32.PACK_AB_MERGE_C R29, RZ, R29, RZ ;  /* 0x0000001dff1d723e */ /* 0x000fca00048060ff */
[----:B------:R0:W-:Y:S01]  /*3910*/  @!P2 STG.E.U8 desc[UR22][R4.64+0x1], R29 ;  /* 0x0000011d0400a986 */ /* 0x0001e2000c101116 */
[----:B------:R-:W-:Y:S05]  /*3920*/  @P3 BRA `(.L_x_45) ;  /* 0x0000000000043947 */ /* 0x000fea0003800000 */
[----:B------:R0:W5:Y:S02]  /*3930*/  LDG.E.U8 R0, desc[UR22][R24.64+0x8] ;  /* 0x0000081618007981 */ /* 0x000164000c1e1100 */
.L_x_45:
[----:B------:R-:W-:Y:S05]  /*3940*/  BSYNC B1 ;  /* 0x0000000000017941 */ /* 0x000fea0003800000 */
.L_x_44:
[----:B-----5:R-:W-:Y:S01]  /*3950*/  LOP3.LUT R0, R0, 0xff, RZ, 0xc0, !PT ;  /* 0x000000ff00007812 */ /* 0x020fe200078ec0ff */
[----:B------:R-:W-:Y:S01]  /*3960*/  BSSY B1, `(.L_x_46) ;  /* 0x000000b000017945 */ /* 0x000fe20003800000 */
[----:B------:R-:W-:Y:S02]  /*3970*/  ISETP.LT.OR P2, PT, R28, 0xa, !P0 ;  /* 0x0000000a1c00780c */ /* 0x000fe40004741670 */
[----:B------:R-:W-:-:S05]  /*3980*/  F2FP.F16.E5M2.UNPACK_B R0, R0 ;  /* 0x00000000ff00723e */ /* 0x000fca00020004ff */
[----:B------:R-:W-:-:S05]  /*3990*/  HADD2.F32 R0, -RZ, R0.H0_H0 ;  /* 0x20000000ff007230 */ /* 0x000fca0000004100 */
[----:B------:R-:W-:-:S04]  /*39a0*/  FMUL R0, R0, R7 ;  /* 0x0000000700007220 */ /* 0x000fc80000400000 */
[----:B------:R-:W-:-:S05]  /*39b0*/  FFMA R0, R139, R6, R0 ;  /* 0x000000068b007223 */ /* 0x000fca0000000000 */
[----:B0-----:R-:W-:Y:S02]  /*39c0*/  F2FP.SATFINITE.E5M2.F32.PACK_AB_MERGE_C R29, RZ, R0, RZ ;  /* 0x00000000ff1d723e */ /* 0x001fe400048060ff */
[----:B------:R-:W-:-:S03]  /*39d0*/  PRMT R0, RZ, 0x7610, R0 ;  /* 0x00007610ff007816 */ /* 0x000fc60000000000 */
[----:B------:R0:W-:Y:S01]  /*39e0*/  @!P3 STG.E.U8 desc[UR22][R10.64+0x8], R29 ;  /* 0x0000081d0a00b986 */ /* 0x0001e2000c101116 */
[----:B------:R-:W-:Y:S05]  /*39f0*/  @P2 BRA `(.L_x_47) ;  /* 0x0000000000042947 */ /* 0x000fea0003800000 */
[----:B------:R0:W5:Y:S02]  /*3a00*/  LDG.E.U8 R0, desc[UR22][R24.64+0x9] ;  /* 0x0000091618007981 */ /* 0x000164000c1e1100 */
.L_x_47:
[----:B------:R-:W-:Y:S05]  /*3a10*/  BSYNC B1 ;  /* 0x0000000000017941 */ /* 0x000fea0003800000 */
.L_x_46:
        /* <DEDUP_REMOVED lines=12> */
.L_x_49:
[----:B------:R-:W-:Y:S05]  /*3ae0*/  BSYNC B1 ;  /* 0x0000000000017941 */ /* 0x000fea0003800000 */
.L_x_48:
        /* <DEDUP_REMOVED lines=12> */
.L_x_51:
[----:B------:R-:W-:Y:S05]  /*3bb0*/  BSYNC B1 ;  /* 0x0000000000017941 */ /* 0x000fea0003800000 */
.L_x_50:
        /* <DEDUP_REMOVED lines=12> */
.L_x_53:
[----:B------:R-:W-:Y:S05]  /*3c80*/  BSYNC B1 ;  /* 0x0000000000017941 */ /* 0x000fea0003800000 */
.L_x_52:
        /* <DEDUP_REMOVED lines=12> */
.L_x_55:
[----:B------:R-:W-:Y:S05]  /*3d50*/  BSYNC B1 ;  /* 0x0000000000017941 */ /* 0x000fea0003800000 */
.L_x_54:
        /* <DEDUP_REMOVED lines=12> */
.L_x_57:
[----:B------:R-:W-:Y:S05]  /*3e20*/  BSYNC B1 ;  /* 0x0000000000017941 */ /* 0x000fea0003800000 */
.L_x_56:
        /* <DEDUP_REMOVED lines=12> */
.L_x_59:
[----:B------:R-:W-:Y:S05]  /*3ef0*/  BSYNC B1 ;  /* 0x0000000000017941 */ /* 0x000fea0003800000 */
.L_x_58:
        /* <DEDUP_REMOVED lines=12> */
.L_x_61:
[----:B------:R-:W-:Y:S05]  /*3fc0*/  BSYNC B1 ;  /* 0x0000000000017941 */ /* 0x000fea0003800000 */
.L_x_60:
        /* <DEDUP_REMOVED lines=12> */
.L_x_63:
[----:B------:R-:W-:Y:S05]  /*4090*/  BSYNC B1 ;  /* 0x0000000000017941 */ /* 0x000fea0003800000 */
.L_x_62:
        /* <DEDUP_REMOVED lines=12> */
.L_x_65:
[----:B------:R-:W-:Y:S05]  /*4160*/  BSYNC B1 ;  /* 0x0000000000017941 */ /* 0x000fea0003800000 */
.L_x_64:
        /* <DEDUP_REMOVED lines=12> */
.L_x_67:
[----:B------:R-:W-:Y:S05]  /*4230*/  BSYNC B1 ;  /* 0x0000000000017941 */ /* 0x000fea0003800000 */
.L_x_66:
        /* <DEDUP_REMOVED lines=12> */
.L_x_69:
[----:B------:R-:W-:Y:S05]  /*4300*/  BSYNC B1 ;  /* 0x0000000000017941 */ /* 0x000fea0003800000 */
.L_x_68:
        /* <DEDUP_REMOVED lines=12> */
.L_x_71:
[----:B------:R-:W-:Y:S05]  /*43d0*/  BSYNC B1 ;  /* 0x0000000000017941 */ /* 0x000fea0003800000 */
.L_x_70:
        /* <DEDUP_REMOVED lines=12> */
.L_x_73:
[----:B------:R-:W-:Y:S05]  /*44a0*/  BSYNC B1 ;  /* 0x0000000000017941 */ /* 0x000fea0003800000 */
.L_x_72:
        /* <DEDUP_REMOVED lines=12> */
.L_x_75:
[----:B------:R-:W-:Y:S05]  /*4570*/  BSYNC B1 ;  /* 0x0000000000017941 */ /* 0x000fea0003800000 */
.L_x_74:
        /* <DEDUP_REMOVED lines=12> */
.L_x_77:
[----:B------:R-:W-:Y:S05]  /*4640*/  BSYNC B1 ;  /* 0x0000000000017941 */ /* 0x000fea0003800000 */
.L_x_76:
        /* <DEDUP_REMOVED lines=12> */
.L_x_79:
[----:B------:R-:W-:Y:S05]  /*4710*/  BSYNC B1 ;  /* 0x0000000000017941 */ /* 0x000fea0003800000 */
.L_x_78:
        /* <DEDUP_REMOVED lines=12> */
.L_x_81:
[----:B------:R-:W-:Y:S05]  /*47e0*/  BSYNC B1 ;  /* 0x0000000000017941 */ /* 0x000fea0003800000 */
.L_x_80:
        /* <DEDUP_REMOVED lines=12> */
.L_x_83:
[----:B------:R-:W-:Y:S05]  /*48b0*/  BSYNC B1 ;  /* 0x0000000000017941 */ /* 0x000fea0003800000 */
.L_x_82:
        /* <DEDUP_REMOVED lines=12> */
.L_x_85:
[----:B------:R-:W-:Y:S05]  /*4980*/  BSYNC B1 ;  /* 0x0000000000017941 */ /* 0x000fea0003800000 */
.L_x_84:
        /* <DEDUP_REMOVED lines=12> */
.L_x_87:
[----:B------:R-:W-:Y:S05]  /*4a50*/  BSYNC B1 ;  /* 0x0000000000017941 */ /* 0x000fea0003800000 */
.L_x_86:
        /* <DEDUP_REMOVED lines=12> */
.L_x_89:
[----:B------:R-:W-:Y:S05]  /*4b20*/  BSYNC B1 ;  /* 0x0000000000017941 */ /* 0x000fea0003800000 */
.L_x_88:
        /* <DEDUP_REMOVED lines=12> */
.L_x_91:
[----:B------:R-:W-:Y:S05]  /*4bf0*/  BSYNC B1 ;  /* 0x0000000000017941 */ /* 0x000fea0003800000 */
.L_x_90:
        /* <DEDUP_REMOVED lines=12> */
.L_x_93:
[----:B------:R-:W-:Y:S05]  /*4cc0*/  BSYNC B1 ;  /* 0x0000000000017941 */ /* 0x000fea0003800000 */
.L_x_92:
        /* <DEDUP_REMOVED lines=12> */
.L_x_95:
[----:B------:R-:W-:Y:S05]  /*4d90*/  BSYNC B1 ;  /* 0x0000000000017941 */ /* 0x000fea0003800000 */
.L_x_94:
        /* <DEDUP_REMOVED lines=12> */
.L_x_97:
[----:B------:R-:W-:Y:S05]  /*4e60*/  BSYNC B1 ;  /* 0x0000000000017941 */ /* 0x000fea0003800000 */
.L_x_96:
        /* <DEDUP_REMOVED lines=12> */
.L_x_99:
[----:B------:R-:W-:Y:S05]  /*4f30*/  BSYNC B1 ;  /* 0x0000000000017941 */ /* 0x000fea0003800000 */
.L_x_98:
        /* <DEDUP_REMOVED lines=12> */
.L_x_101:
[----:B------:R-:W-:Y:S05]  /*5000*/  BSYNC B1 ;  /* 0x0000000000017941 */ /* 0x000fea0003800000 */
.L_x_100:
        /* <DEDUP_REMOVED lines=12> */
.L_x_103:
[----:B------:R-:W-:Y:S05]  /*50d0*/  BSYNC B1 ;  /* 0x0000000000017941 */ /* 0x000fea0003800000 */
.L_x_102:
        /* <DEDUP_REMOVED lines=12> */
.L_x_105:
[----:B------:R-:W-:Y:S05]  /*51a0*/  BSYNC B1 ;  /* 0x0000000000017941 */ /* 0x000fea0003800000 */
.L_x_104:
        /* <DEDUP_REMOVED lines=12> */
.L_x_107:
[----:B------:R-:W-:Y:S05]  /*5270*/  BSYNC B1 ;  /* 0x0000000000017941 */ /* 0x000fea0003800000 */
.L_x_106:
        /* <DEDUP_REMOVED lines=12> */
.L_x_109:
[----:B------:R-:W-:Y:S05]  /*5340*/  BSYNC B1 ;  /* 0x0000000000017941 */ /* 0x000fea0003800000 */
.L_x_108:
        /* <DEDUP_REMOVED lines=12> */
.L_x_111:
[----:B------:R-:W-:Y:S05]  /*5410*/  BSYNC B1 ;  /* 0x0000000000017941 */ /* 0x000fea0003800000 */
.L_x_110:
        /* <DEDUP_REMOVED lines=12> */
.L_x_113:
[----:B------:R-:W-:Y:S05]  /*54e0*/  BSYNC B1 ;  /* 0x0000000000017941 */ /* 0x000fea0003800000 */
.L_x_112:
        /* <DEDUP_REMOVED lines=12> */
.L_x_115:
[----:B------:R-:W-:Y:S05]  /*55b0*/  BSYNC B1 ;  /* 0x0000000000017941 */ /* 0x000fea0003800000 */
.L_x_114:
        /* <DEDUP_REMOVED lines=12> */
.L_x_117:
[----:B------:R-:W-:Y:S05]  /*5680*/  BSYNC B1 ;  /* 0x0000000000017941 */ /* 0x000fea0003800000 */
.L_x_116:
        /* <DEDUP_REMOVED lines=12> */
.L_x_119:
[----:B------:R-:W-:Y:S05]  /*5750*/  BSYNC B1 ;  /* 0x0000000000017941 */ /* 0x000fea0003800000 */
.L_x_118:
        /* <DEDUP_REMOVED lines=12> */
.L_x_121:
[----:B------:R-:W-:Y:S05]  /*5820*/  BSYNC B1 ;  /* 0x0000000000017941 */ /* 0x000fea0003800000 */
.L_x_120:
        /* <DEDUP_REMOVED lines=12> */
.L_x_123:
[----:B------:R-:W-:Y:S05]  /*58f0*/  BSYNC B1 ;  /* 0x0000000000017941 */ /* 0x000fea0003800000 */
.L_x_122:
        /* <DEDUP_REMOVED lines=12> */
.L_x_125:
[----:B------:R-:W-:Y:S05]  /*59c0*/  BSYNC B1 ;  /* 0x0000000000017941 */ /* 0x000fea0003800000 */
.L_x_124:
        /* <DEDUP_REMOVED lines=12> */
.L_x_127:
[----:B------:R-:W-:Y:S05]  /*5a90*/  BSYNC B1 ;  /* 0x0000000000017941 */ /* 0x000fea0003800000 */
.L_x_126:
        /* <DEDUP_REMOVED lines=12> */
.L_x_129:
[----:B------:R-:W-:Y:S05]  /*5b60*/  BSYNC B1 ;  /* 0x0000000000017941 */ /* 0x000fea0003800000 */
.L_x_128:
        /* <DEDUP_REMOVED lines=12> */
.L_x_131:
[----:B------:R-:W-:Y:S05]  /*5c30*/  BSYNC B1 ;  /* 0x0000000000017941 */ /* 0x000fea0003800000 */
.L_x_130:
        /* <DEDUP_REMOVED lines=12> */
.L_x_133:
[----:B------:R-:W-:Y:S05]  /*5d00*/  BSYNC B1 ;  /* 0x0000000000017941 */ /* 0x000fea0003800000 */
.L_x_132:
        /* <DEDUP_REMOVED lines=12> */
.L_x_135:
[----:B------:R-:W-:Y:S05]  /*5dd0*/  BSYNC B1 ;  /* 0x0000000000017941 */ /* 0x000fea0003800000 */
.L_x_134:
        /* <DEDUP_REMOVED lines=12> */
.L_x_137:
[----:B------:R-:W-:Y:S05]  /*5ea0*/  BSYNC B1 ;  /* 0x0000000000017941 */ /* 0x000fea0003800000 */
.L_x_136:
        /* <DEDUP_REMOVED lines=12> */
.L_x_139:
[----:B------:R-:W-:Y:S05]  /*5f70*/  BSYNC B1 ;  /* 0x0000000000017941 */ /* 0x000fea0003800000 */
.L_x_138:
        /* <DEDUP_REMOVED lines=12> */
.L_x_141:
[----:B------:R-:W-:Y:S05]  /*6040*/  BSYNC B1 ;  /* 0x0000000000017941 */ /* 0x000fea0003800000 */
.L_x_140:
        /* <DEDUP_REMOVED lines=12> */
.L_x_143:
[----:B------:R-:W-:Y:S05]  /*6110*/  BSYNC B1 ;  /* 0x0000000000017941 */ /* 0x000fea0003800000 */
.L_x_142:
        /* <DEDUP_REMOVED lines=12> */
.L_x_145:
[----:B------:R-:W-:Y:S05]  /*61e0*/  BSYNC B1 ;  /* 0x0000000000017941 */ /* 0x000fea0003800000 */
.L_x_144:
        /* <DEDUP_REMOVED lines=12> */
.L_x_147:
[----:B------:R-:W-:Y:S05]  /*62b0*/  BSYNC B1 ;  /* 0x0000000000017941 */ /* 0x000fea0003800000 */
.L_x_146:
        /* <DEDUP_REMOVED lines=12> */
.L_x_149:
[----:B------:R-:W-:Y:S05]  /*6380*/  BSYNC B1 ;  /* 0x0000000000017941 */ /* 0x000fea0003800000 */
.L_x_148:
        /* <DEDUP_REMOVED lines=12> */
.L_x_151:
[----:B------:R-:W-:Y:S05]  /*6450*/  BSYNC B1 ;  /* 0x0000000000017941 */ /* 0x000fea0003800000 */
.L_x_150:
        /* <DEDUP_REMOVED lines=12> */
.L_x_153:
[----:B------:R-:W-:Y:S05]  /*6520*/  BSYNC B1 ;  /* 0x0000000000017941 */ /* 0x000fea0003800000 */
.L_x_152:
        /* <DEDUP_REMOVED lines=12> */
.L_x_155:
[----:B------:R-:W-:Y:S05]  /*65f0*/  BSYNC B1 ;  /* 0x0000000000017941 */ /* 0x000fea0003800000 */
.L_x_154:
        /* <DEDUP_REMOVED lines=12> */
.L_x_157:
[----:B------:R-:W-:Y:S05]  /*66c0*/  BSYNC B1 ;  /* 0x0000000000017941 */ /* 0x000fea0003800000 */
.L_x_156:
        /* <DEDUP_REMOVED lines=12> */
.L_x_159:
[----:B------:R-:W-:Y:S05]  /*6790*/  BSYNC B1 ;  /* 0x0000000000017941 */ /* 0x000fea0003800000 */
.L_x_158:
        /* <DEDUP_REMOVED lines=12> */
.L_x_161:
[----:B------:R-:W-:Y:S05]  /*6860*/  BSYNC B1 ;  /* 0x0000000000017941 */ /* 0x000fea0003800000 */
.L_x_160:
[----:B-----5:R-:W-:Y:S01]  /*6870*/  LOP3.LUT R0, R0, 0xff, RZ, 0xc0, !PT ;  /* 0x000000ff00007812 */ /* 0x020fe200078ec0ff */
[----:B------:R-:W-:Y:S01]  /*6880*/  BSSY B1, `(.L_x_162) ;  /* 0x000000b000017945 */ /* 0x000fe20003800000 */
[----:B------:R-:W-:Y:S02]  /*6890*/  ISETP.LT.OR P1, PT, R28, 0x7a, !P1 ;  /* 0x0000007a1c00780c */ /* 0x000fe40004f21670 */
[----:B------:R-:W-:-:S05]  /*68a0*/  F2FP.F16.E5M2.UNPACK_B R0, R0 ;  /* 0x00000000ff00723e */ /* 0x000fca00020004ff */
[----:B------:R-:W-:-:S05]  /*68b0*/  HADD2.F32 R0, -RZ, R0.H0_H0 ;  /* 0x20000000ff007230 */ /* 0x000fca0000004100 */
[----:B------:R-:W-:-:S04]  /*68c0*/  FMUL R0, R0, R7 ;  /* 0x0000000700007220 */ /* 0x000fc80000400000 */
[----:B------:R-:W-:-:S05]  /*68d0*/  FFMA R0, R19, R6, R0 ;  /* 0x0000000613007223 */ /* 0x000fca0000000000 */
[----:B0-2---:R-:W-:Y:S02]  /*68e0*/  F2FP.SATFINITE.E5M2.F32.PACK_AB_MERGE_C R11, RZ, R0, RZ ;  /* 0x00000000ff0b723e */ /* 0x005fe400048060ff */
[----:B------:R-:W-:-:S03]  /*68f0*/  PRMT R0, RZ, 0x7610, R0 ;  /* 0x00007610ff007816 */ /* 0x000fc60000000000 */
[----:B------:R0:W-:Y:S01]  /*6900*/  @!P2 STG.E.U8 desc[UR22][R4.64+0x78], R11 ;  /* 0x0000780b0400a986 */ /* 0x0001e2000c101116 */
[----:B------:R-:W-:Y:S05]  /*6910*/  @P1 BRA `(.L_x_163) ;  /* 0x0000000000041947 */ /* 0x000fea0003800000 */
[----:B------:R2:W5:Y:S02]  /*6920*/  LDG.E.U8 R0, desc[UR22][R26.64+0x79] ;  /* 0x000079161a007981 */ /* 0x000564000c1e1100 */
.L_x_163:
[----:B------:R-:W-:Y:S05]  /*6930*/  BSYNC B1 ;  /* 0x0000000000017941 */ /* 0x000fea0003800000 */
.L_x_162:
[----:B------:R-:W-:Y:S05]  /*6940*/  @P1 BRA `(.L_x_164) ;  /* 0x0000001000281947 */ /* 0x000fea0003800000 */
[----:B-----5:R-:W-:-:S04]  /*6950*/  LOP3.LUT R0, R0, 0xff, RZ, 0xc0, !PT ;  /* 0x000000ff00007812 */ /* 0x020fc800078ec0ff */
[----:B------:R-:W-:-:S05]  /*6960*/  F2FP.F16.E5M2.UNPACK_B R0, R0 ;  /* 0x00000000ff00723e */ /* 0x000fca00020004ff */
[----:B------:R-:W-:-:S05]  /*6970*/  HADD2.F32 R0, -RZ, R0.H0_H0 ;  /* 0x20000000ff007230 */ /* 0x000fca0000004100 */
[----:B0-----:R-:W-:-:S04]  /*6980*/  FMUL R11, R0, R7 ;  /* 0x00000007000b7220 */ /* 0x001fc80000400000 */
[----:B------:R-:W-:-:S05]  /*6990*/  FFMA R11, R18, R6, R11 ;  /* 0x00000006120b7223 */ /* 0x000fca000000000b */
[----:B------:R-:W-:-:S05]  /*69a0*/  F2FP.SATFINITE.E5M2.F32.PACK_AB_MERGE_C R11, RZ, R11, RZ ;  /* 0x0000000bff0b723e */ /* 0x000fca00048060ff */
[----:B------:R0:W-:Y:S01]  /*69b0*/  STG.E.U8 desc[UR22][R4.64+0x79], R11 ;  /* 0x0000790b04007986 */ /* 0x0001e2000c101116 */
[----:B------:R-:W-:Y:S05]  /*69c0*/  BRA `(.L_x_164) ;  /* 0x0000001000087947 */ /* 0x000fea0003800000 */
.L_x_35:
[C---:B------:R-:W-:Y:S01]  /*69d0*/  ISETP.GE.AND P1, PT, R32.reuse, 0x1, PT ;  /* 0x000000012000780c */ /* 0x040fe20003f26270 */
[-C--:B------:R-:W-:Y:S01]  /*69e0*/  FMUL R143, R143, R6.reuse ;  /* 0x000000068f8f7220 */ /* 0x080fe20000400000 */
[----:B------:R-:W-:Y:S01]  /*69f0*/  ISETP.GE.AND P0, PT, R32, 0x9, PT ;  /* 0x000000092000780c */ /* 0x000fe20003f06270 */
[-C--:B------:R-:W-:Y:S01]  /*6a00*/  FMUL R142, R142, R6.reuse ;  /* 0x000000068e8e7220 */ /* 0x080fe20000400000 */
[C---:B------:R-:W-:Y:S01]  /*6a10*/  ISETP.LT.OR P2, PT, R28.reuse, 0x1, !P1 ;  /* 0x000000011c00780c */ /* 0x040fe20004f41670 */
[-C--:B------:R-:W-:Y:S01]  /*6a20*/  FMUL R141, R141, R6.reuse ;  /* 0x000000068d8d7220 */ /* 0x080fe20000400000 */
[----:B------:R-:W-:Y:S01]  /*6a30*/  ISETP.LT.OR P3, PT, R28, 0x2, !P1 ;  /* 0x000000021c00780c */ /* 0x000fe20004f61670 */
[-C--:B------:R-:W-:Y:S01]  /*6a40*/  FMUL R140, R140, R6.reuse ;  /* 0x000000068c8c7220 */ /* 0x080fe20000400000 */
[----:B------:R-:W-:Y:S01]  /*6a50*/  ISETP.LT.OR P4, PT, R28, 0x1, !P0 ;  /* 0x000000011c00780c */ /* 0x000fe20004781670 */
[-C--:B------:R-:W-:Y:S01]  /*6a60*/  FMUL R139, R139, R6.reuse ;  /* 0x000000068b8b7220 */ /* 0x080fe20000400000 */
[----:B------:R-:W-:Y:S01]  /*6a70*/  F2FP.SATFINITE.E5M2.F32.PACK_AB_MERGE_C R143, RZ, R143, RZ ;  /* 0x0000008fff8f723e */ /* 0x000fe200048060ff */
[----:B------:R-:W-:Y:S01]  /*6a80*/  FMUL R138, R138, R6 ;  /* 0x000000068a8a7220 */ /* 0x000fe20000400000 */
[----:B------:R-:W-:Y:S01]  /*6a90*/  F2FP.SATFINITE.E5M2.F32.PACK_AB_MERGE_C R25, RZ, R142, RZ ;  /* 0x0000008eff19723e */ /* 0x000fe200048060ff */
[-C--:B------:R-:W-:Y:S01]  /*6aa0*/  FMUL R137, R137, R6.reuse ;  /* 0x0000000689897220 */ /* 0x080fe20000400000 */
[----:B------:R-:W-:Y:S01]  /*6ab0*/  F2FP.SATFINITE.E5M2.F32.PACK_AB_MERGE_C R141, RZ, R141, RZ ;  /* 0x0000008dff8d723e */ /* 0x000fe200048060ff */
[-C--:B------:R-:W-:Y:S01]  /*6ac0*/  FMUL R136, R136, R6.reuse ;  /* 0x0000000688887220 */ /* 0x080fe20000400000 */
[C---:B------:R-:W-:Y:S01]  /*6ad0*/  ISETP.LT.OR P5, PT, R28.reuse, 0x9, !P0 ;  /* 0x000000091c00780c */ /* 0x040fe200047a1670 */
[----:B------:R-:W-:Y:S01]  /*6ae0*/  @!P2 STG.E.U8 desc[UR22][R10.64], R143 ;  /* 0x0000008f0a00a986 */ /* 0x000fe2000c101116 */
[C---:B------:R-:W-:Y:S01]  /*6af0*/  ISETP.LT.OR P2, PT, R28.reuse, 0x2, !P0 ;  /* 0x000000021c00780c */ /* 0x040fe20004741670 */
[-C--:B------:R-:W-:Y:S01]  /*6b00*/  FMUL R135, R135, R6.reuse ;  /* 0x0000000687877220 */ /* 0x080fe20000400000 */
[C---:B------:R-:W-:Y:S01]  /*6b10*/  ISETP.LT.OR P6, PT, R28.reuse, 0xa, !P0 ;  /* 0x0000000a1c00780c */ /* 0x040fe200047c1670 */
[----:B------:R1:W-:Y:S01]  /*6b20*/  @!P3 STG.E.U8 desc[UR22][R10.64+0x1], R25 ;  /* 0x000001190a00b986 */ /* 0x0003e2000c101116 */
[----:B------:R-:W-:Y:S01]  /*6b30*/  ISETP.LT.OR P3, PT, R28, 0x9, !P1 ;  /* 0x000000091c00780c */ /* 0x000fe20004f61670 */
[-C--:B------:R-:W-:Y:S01]  /*6b40*/  FMUL R134, R134, R6.reuse ;  /* 0x0000000686867220 */ /* 0x080fe20000400000 */
[----:B------:R-:W-:Y:S01]  /*6b50*/  F2FP.SATFINITE.E5M2.F32.PACK_AB_MERGE_C R139, RZ, R139, RZ ;  /* 0x0000008bff8b723e */ /* 0x000fe200048060ff */
[----:B------:R-:W-:Y:S01]  /*6b60*/  @!P4 STG.E.U8 desc[UR22][R4.64], R141 ;  /* 0x0000008d0400c986 */ /* 0x000fe2000c101116 */
[----:B------:R-:W-:Y:S01]  /*6b70*/  ISETP.LT.OR P4, PT, R28, 0xa, !P1 ;  /* 0x0000000a1c00780c */ /* 0x000fe20004f81670 */
[----:B------:R-:W-:Y:S01]  /*6b80*/  FMUL R133, R133, R6 ;  /* 0x0000000685857220 */ /* 0x000fe20000400000 */
[----:B------:R-:W-:Y:S01]  /*6b90*/  F2FP.SATFINITE.E5M2.F32.PACK_AB_MERGE_C R27, RZ, R138, RZ ;  /* 0x0000008aff1b723e */ /* 0x000fe200048060ff */
[-C--:B------:R-:W-:Y:S01]  /*6ba0*/  FMUL R132, R132, R6.reuse ;  /* 0x0000000684847220 */ /* 0x080fe20000400000 */
[----:B------:R-:W-:Y:S01]  /*6bb0*/  F2FP.SATFINITE.E5M2.F32.PACK_AB_MERGE_C R137, RZ, R137, RZ ;  /* 0x00000089ff89723e */ /* 0x000fe200048060ff */
[----:B------:R-:W-:Y:S01]  /*6bc0*/  FMUL R131, R131, R6 ;  /* 0x0000000683837220 */ /* 0x000fe20000400000 */
[----:B------:R-:W-:Y:S01]  /*6bd0*/  F2FP.SATFINITE.E5M2.F32.PACK_AB_MERGE_C R29, RZ, R136, RZ ;  /* 0x00000088ff1d723e */ /* 0x000fe200048060ff */
[----:B------:R-:W-:Y:S01]  /*6be0*/  FMUL R130, R130, R6 ;  /* 0x0000000682827220 */ /* 0x000fe20000400000 */
[----:B-1----:R-:W-:Y:S01]  /*6bf0*/  F2FP.SATFINITE.E5M2.F32.PACK_AB_MERGE_C R25, RZ, R140, RZ ;  /* 0x0000008cff19723e */ /* 0x002fe200048060ff */
[-C--:B------:R-:W-:Y:S01]  /*6c00*/  FMUL R129, R129, R6.reuse ;  /* 0x0000000681817220 */ /* 0x080fe20000400000 */
[----:B------:R-:W-:Y:S01]  /*6c10*/  F2FP.SATFINITE.E5M2.F32.PACK_AB_MERGE_C R135, RZ, R135, RZ ;  /* 0x00000087ff87723e */ /* 0x000fe200048060ff */
[-C--:B------:R-:W-:Y:S01]  /*6c20*/  FMUL R128, R128, R6.reuse ;  /* 0x0000000680807220 */ /* 0x080fe20000400000 */
[----:B------:R-:W-:Y:S01]  /*6c30*/  F2FP.SATFINITE.E5M2.F32.PACK_AB_MERGE_C R133, RZ, R133, RZ ;  /* 0x00000085ff85723e */ /* 0x000fe200048060ff */
[----:B------:R1:W-:Y:S01]  /*6c40*/  @!P2 STG.E.U8 desc[UR22][R4.64+0x1], R25 ;  /* 0x000001190400a986 */ /* 0x0003e2000c101116 */
[C---:B------:R-:W-:Y:S01]  /*6c50*/  ISETP.LT.OR P2, PT, R28.reuse, 0x19, !P1 ;  /* 0x000000191c00780c */ /* 0x040fe20004f41670 */
[-C--:B------:R-:W-:Y:S01]  /*6c60*/  FMUL R127, R127, R6.reuse ;  /* 0x000000067f7f7220 */ /* 0x080fe20000400000 */
[----:B------:R-:W-:Y:S01]  /*6c70*/  F2FP.SATFINITE.E5M2.F32.PACK_AB_MERGE_C R131, RZ, R131, RZ ;  /* 0x00000083ff83723e */ /* 0x000fe200048060ff */
[----:B------:R-:W-:Y:S01]  /*6c80*/  @!P3 STG.E.U8 desc[UR22][R10.64+0x8], R139 ;  /* 0x0000088b0a00b986 */ /* 0x000fe2000c101116 */
[----:B------:R-:W-:Y:S01]  /*6c90*/  ISETP.LT.OR P3, PT, R28, 0x11, !P1 ;  /* 0x000000111c00780c */ /* 0x000fe20004f61670 */
        /* <DEDUP_REMOVED lines=8> */
[----:B------:R-:W-:Y:S01]  /*6d20*/  FMUL R124, R124, R6 ;  /* 0x000000067c7c7220 */ /* 0x000fe20000400000 */
[----:B-1----:R-:W-:Y:S01]  /*6d30*/  F2FP.SATFINITE.E5M2.F32.PACK_AB_MERGE_C R25, RZ, R134, RZ ;  /* 0x00000086ff19723e */ /* 0x002fe200048060ff */
[----:B------:R1:W-:Y:S01]  /*6d40*/  @!P6 STG.E.U8 desc[UR22][R4.64+0x9], R29 ;  /* 0x0000091d0400e986 */ /* 0x0003e2000c101116 */
[----:B------:R-:W-:Y:S01]  /*6d50*/  ISETP.LT.OR P6, PT, R28, 0x12, !P0 ;  /* 0x000000121c00780c */ /* 0x000fe200047c1670 */
[-C--:B------:R-:W-:Y:S01]  /*6d60*/  FMUL R123, R123, R6.reuse ;  /* 0x000000067b7b7220 */ /* 0x080fe20000400000 */
[----:B------:R-:W-:Y:S01]  /*6d70*/  FMUL R122, R122, R6 ;  /* 0x000000067a7a7220 */ /* 0x000fe20000400000 */
[----:B--2---:R-:W-:Y:S01]  /*6d80*/  F2FP.SATFINITE.E5M2.F32.PACK_AB_MERGE_C R27, RZ, R132, RZ ;  /* 0x00000084ff1b723e */ /* 0x004fe200048060ff */
[----:B------:R-:W-:Y:S01]  /*6d90*/  @!P3 STG.E.U8 desc[UR22][R10.64+0x10], R135 ;  /* 0x000010870a00b986 */ /* 0x000fe2000c101116 */
[C---:B------:R-:W-:Y:S01]  /*6da0*/  ISETP.LT.OR P3, PT, R28.reuse, 0x1a, !P1 ;  /* 0x0000001a1c00780c */ /* 0x040fe20004f61670 */
[-C--:B------:R-:W-:Y:S01]  /*6db0*/  FMUL R121, R121, R6.reuse ;  /* 0x0000000679797220 */ /* 0x080fe20000400000 */
[----:B------:R-:W-:Y:S01]  /*6dc0*/  F2FP.SATFINITE.E5M2.F32.PACK_AB_MERGE_C R125, RZ, R125, RZ ;  /* 0x0000007dff7d723e */ /* 0x000fe200048060ff */
[----:B------:R2:W-:Y:S01]  /*6dd0*/  @!P4 STG.E.U8 desc[UR22][R10.64+0x11], R25 ;  /* 0x000011190a00c986 */ /* 0x0005e2000c101116 */
[----:B------:R-:W-:Y:S01]  /*6de0*/  ISETP.LT.OR P4, PT, R28, 0x1a, !P0 ;  /* 0x0000001a1c00780c */ /* 0x000fe20004781670 */
[----:B------:R-:W-:Y:S01]  /*6df0*/  FMUL R120, R120, R6 ;  /* 0x0000000678787220 */ /* 0x000fe20000400000 */
[----:B-1----:R-:W-:Y:S01]  /*6e00*/  F2FP.SATFINITE.E5M2.F32.PACK_AB_MERGE_C R29, RZ, R126, RZ ;  /* 0x0000007eff1d723e */ /* 0x002fe200048060ff */
[----:B------:R-:W-:Y:S01]  /*6e10*/  @!P5 STG.E.U8 desc[UR22][R4.64+0x10], R133 ;  /* 0x000010850400d986 */ /* 0x000fe2000c101116 */
[C---:B------:R-:W-:Y:S01]  /*6e20*/  ISETP.LT.OR P5, PT, R28.reuse, 0x21, !P1 ;  /* 0x000000211c00780c */ /* 0x040fe20004fa1670 */
[-C--:B------:R-:W-:Y:S01]  /*6e30*/  FMUL R119, R119, R6.reuse ;  /* 0x0000000677777220 */ /* 0x080fe20000400000 */
[----:B------:R-:W-:Y:S01]  /*6e40*/  F2FP.SATFINITE.E5M2.F32.PACK_AB_MERGE_C R123, RZ, R123, RZ ;  /* 0x0000007bff7b723e */ /* 0x000fe200048060ff */
[----:B------:R1:W-:Y:S01]  /*6e50*/  @!P6 STG.E.U8 desc[UR22][R4.64+0x11], R27 ;  /* 0x0000111b0400e986 */ /* 0x0003e2000c101116 */
[----:B------:R-:W-:Y:S01]  /*6e60*/  ISETP.LT.OR P6, PT, R28, 0x22, !P1 ;  /* 0x000000221c00780c */ /* 0x000fe20004fc1670 */
[-C--:B------:R-:W-:Y:S01]  /*6e70*/  FMUL R118, R118, R6.reuse ;  /* 0x0000000676767220 */ /* 0x080fe20000400000 */
[----:B------:R-:W-:Y:S01]  /*6e80*/  F2FP.SATFINITE.E5M2.F32.PACK_AB_MERGE_C R121, RZ, R121, RZ ;  /* 0x00000079ff79723e */ /* 0x000fe200048060ff */
[----:B------:R-:W-:Y:S01]  /*6e90*/  @!P2 STG.E.U8 desc[UR22][R10.64+0x18], R131 ;  /* 0x000018830a00a986 */ /* 0x000fe2000c101116 */
[----:B------:R-:W-:Y:S01]  /*6ea0*/  ISETP.LT.OR P2, PT, R28, 0x19, !P0 ;  /* 0x000000191c00780c */ /* 0x000fe20004741670 */
[----:B------:R-:W-:Y:S01]  /*6eb0*/  FMUL R117, R117, R6 ;  /* 0x0000000675757220 */ /* 0x000fe20000400000 */
[----:B--2---:R-:W-:Y:S01]  /*6ec0*/  F2FP.SATFINITE.E5M2.F32.PACK_AB_MERGE_C R25, RZ, R130, RZ ;  /* 0x00000082ff19723e */ /* 0x004fe200048060ff */
[-C--:B------:R-:W-:Y:S01]  /*6ed0*/  FMUL R116, R116, R6.reuse ;  /* 0x0000000674747220 */ /* 0x080fe20000400000 */
[----:B------:R-:W-:Y:S01]  /*6ee0*/  F2FP.SATFINITE.E5M2.F32.PACK_AB_MERGE_C R119, RZ, R119, RZ ;  /* 0x00000077ff77723e */ /* 0x000fe200048060ff */
[----:B------:R-:W-:Y:S01]  /*6ef0*/  FMUL R115, R115, R6 ;  /* 0x0000000673737220 */ /* 0x000fe20000400000 */
[----:B------:R-:W-:Y:S01]  /*6f00*/  F2FP.SATFINITE.E5M2.F32.PACK_AB_MERGE_C R117, RZ, R117, RZ ;  /* 0x00000075ff75723e */ /* 0x000fe200048060ff */
[----:B------:R2:W-:Y:S01]  /*6f10*/  @!P3 STG.E.U8 desc[UR22][R10.64+0x19], R25 ;  /* 0x000019190a00b986 */ /* 0x0005e2000c101116 */
[----:B-1----:R-:W-:Y:S01]  /*6f20*/  F2FP.SATFINITE.E5M2.F32.PACK_AB_MERGE_C R27, RZ, R128, RZ ;  /* 0x00000080ff1b723e */ /* 0x002fe200048060ff */
[-C--:B------:R-:W-:Y:S01]  /*6f30*/  FMUL R114, R114, R6.reuse ;  /* 0x0000000672727220 */ /* 0x080fe20000400000 */
[----:B------:R-:W-:Y:S01]  /*6f40*/  ISETP.LT.OR P3, PT, R28, 0x21, !P0 ;  /* 0x000000211c00780c */ /* 0x000fe20004761670 */
[-C--:B------:R-:W-:Y:S01]  /*6f50*/  FMUL R113, R113, R6.reuse ;  /* 0x0000000671717220 */ /* 0x080fe20000400000 */
[-C--:B------:R-:W-:Y:S01]  /*6f60*/  FMUL R112, R112, R6.reuse ;  /* 0x0000000670707220 */ /* 0x080fe20000400000 */
[----:B------:R-:W-:Y:S01]  /*6f70*/  @!P2 STG.E.U8 desc[UR22][R4.64+0x18], R129 ;  /* 0x000018810400a986 */ /* 0x000fe2000c101116 */
[C---:B------:R-:W-:Y:S01]  /*6f80*/  ISETP.LT.OR P2, PT, R28.reuse, 0x29, !P0 ;  /* 0x000000291c00780c */ /* 0x040fe20004741670 */
[-C--:B------:R-:W-:Y:S01]  /*6f90*/  FMUL R111, R111, R6.reuse ;  /* 0x000000066f6f7220 */ /* 0x080fe20000400000 */
[----:B------:R-:W-:Y:S01]  /*6fa0*/  F2FP.SATFINITE.E5M2.F32.PACK_AB_MERGE_C R115, RZ, R115, RZ ;  /* 0x00000073ff73723e */ /* 0x000fe200048060ff */
[----:B------:R1:W-:Y:S01]  /*6fb0*/  @!P4 STG.E.U8 desc[UR22][R4.64+0x19], R27 ;  /* 0x0000191b0400c986 */ /* 0x0003e2000c101116 */
[----:B------:R-:W-:Y:S01]  /*6fc0*/  ISETP.LT.OR P4, PT, R28, 0x22, !P0 ;  /* 0x000000221c00780c */ /* 0x000fe20004781670 */
        /* <DEDUP_REMOVED lines=9> */
[----:B------:R-:W-:Y:S01]  /*7060*/  F2FP.SATFINITE.E5M2.F32.PACK_AB_MERGE_C R111, RZ, R111, RZ ;  /* 0x0000006fff6f723e */ /* 0x000fe200048060ff */
[----:B------:R-:W-:Y:S01]  /*7070*/  @!P3 STG.E.U8 desc[UR22][R4.64+0x20], R125 ;  /* 0x0000207d0400b986 */ /* 0x000fe2000c101116 */
[----:B-1----:R-:W-:Y:S01]  /*7080*/  F2FP.SATFINITE.E5M2.F32.PACK_AB_MERGE_C R27, RZ, R122, RZ ;  /* 0x0000007aff1b723e */ /* 0x002fe200048060ff */
[-C--:B------:R-:W-:Y:S01]  /*7090*/  FMUL R107, R107, R6.reuse ;  /* 0x000000066b6b7220 */ /* 0x080fe20000400000 */
[C---:B------:R-:W-:Y:S01]  /*70a0*/  ISETP.LT.OR P3, PT, R28.reuse, 0x2a, !P0 ;  /* 0x0000002a1c00780c */ /* 0x040fe20004761670 */
[----:B------:R1:W-:Y:S01]  /*70b0*/  @!P4 STG.E.U8 desc[UR22][R4.64+0x21], R25 ;  /* 0x000021190400c986 */ /* 0x0003e2000c101116 */
[----:B------:R-:W-:Y:S01]  /*70c0*/  ISETP.LT.OR P4, PT, R28, 0x32, !P1 ;  /* 0x000000321c00780c */ /* 0x000fe20004f81670 */
[-C--:B------:R-:W-:Y:S01]  /*70d0*/  FMUL R106, R106, R6.reuse ;  /* 0x000000066a6a7220 */ /* 0x080fe20000400000 */
[----:B------:R-:W-:Y:S01]  /*70e0*/  F2FP.SATFINITE.E5M2.F32.PACK_AB_MERGE_C R109, RZ, R109, RZ ;  /* 0x0000006dff6d723e */ /* 0x000fe200048060ff */
[----:B------:R-:W-:Y:S01]  /*70f0*/  @!P5 STG.E.U8 desc[UR22][R10.64+0x28], R123 ;  /* 0x0000287b0a00d986 */ /* 0x000fe2000c101116 */
[C---:B------:R-:W-:Y:S01]  /*7100*/  ISETP.LT.OR P5, PT, R28.reuse, 0x31, !P0 ;  /* 0x000000311c00780c */ /* 0x040fe200047a1670 */
[----:B------:R-:W-:Y:S01]  /*7110*/  FMUL R105, R105, R6 ;  /* 0x0000000669697220 */ /* 0x000fe20000400000 */
[----:B--2---:R-:W-:Y:S01]  /*7120*/  F2FP.SATFINITE.E5M2.F32.PACK_AB_MERGE_C R29, RZ, R116, RZ ;  /* 0x00000074ff1d723e */ /* 0x004fe200048060ff */
[----:B------:R2:W-:Y:S01]  /*7130*/  @!P6 STG.E.U8 desc[UR22][R10.64+0x29], R27 ;  /* 0x0000291b0a00e986 */ /* 0x0005e2000c101116 */
[----:B------:R-:W-:Y:S01]  /*7140*/  ISETP.LT.OR P6, PT, R28, 0x32, !P0 ;  /* 0x000000321c00780c */ /* 0x000fe200047c1670 */
[-C--:B------:R-:W-:Y:S01]  /*7150*/  FMUL R104, R104, R6.reuse ;  /* 0x0000000668687220 */ /* 0x080fe20000400000 */
[----:B------:R-:W-:Y:S01]  /*7160*/  F2FP.SATFINITE.E5M2.F32.PACK_AB_MERGE_C R107, RZ, R107, RZ ;  /* 0x0000006bff6b723e */ /* 0x000fe200048060ff */
[----:B------:R-:W-:Y:S01]  /*7170*/  @!P2 STG.E.U8 desc[UR22][R4.64+0x28], R121 ;  /* 0x000028790400a986 */ /* 0x000fe2000c101116 */
[----:B------:R-:W-:Y:S01]  /*7180*/  ISETP.LT.OR P2, PT, R28, 0x31, !P1 ;  /* 0x000000311c00780c */ /* 0x000fe20004f41670 */
[----:B------:R-:W-:Y:S01]  /*7190*/  FMUL R103, R103, R6 ;  /* 0x0000000667677220 */ /* 0x000fe20000400000 */
[----:B-1----:R-:W-:Y:S01]  /*71a0*/  F2FP.SATFINITE.E5M2.F32.PACK_AB_MERGE_C R25, RZ, R120, RZ ;  /* 0x00000078ff19723e */ /* 0x002fe200048060ff */
[-C--:B------:R-:W-:Y:S01]  /*71b0*/  FMUL R102, R102, R6.reuse ;  /* 0x0000000666667220 */ /* 0x080fe20000400000 */
[-C--:B------:R-:W-:Y:S01]  /*71c0*/  FMUL R101, R101, R6.reuse ;  /* 0x0000000665657220 */ /* 0x080fe20000400000 */
[----:B------:R-:W-:Y:S01]  /*71d0*/  F2FP.SATFINITE.E5M2.F32.PACK_AB_MERGE_C R105, RZ, R105, RZ ;  /* 0x00000069ff69723e */ /* 0x000fe200048060ff */
[----:B------:R-:W-:Y:S01]  /*71e0*/  FMUL R100, R100, R6 ;  /* 0x0000000664647220 */ /* 0x000fe20000400000 */
[----:B--2---:R-:W-:Y:S01]  /*71f0*/  F2FP.SATFINITE.E5M2.F32.PACK_AB_MERGE_C R27, RZ, R118, RZ ;  /* 0x00000076ff1b723e */ /* 0x004fe200048060ff */
[----:B------:R1:W-:Y:S01]  /*7200*/  @!P3 STG.E.U8 desc[UR22][R4.64+0x29], R25 ;  /* 0x000029190400b986 */ /* 0x0003e2000c101116 */
        /* <DEDUP_REMOVED lines=9> */
[-C--:B------:R-:W-:Y:S01]  /*72a0*/  FMUL R97, R97, R6.reuse ;  /* 0x0000000661617220 */ /* 0x080fe20000400000 */
[-C--:B------:R-:W-:Y:S01]  /*72b0*/  FMUL R96, R96, R6.reuse ;  /* 0x0000000660607220 */ /* 0x080fe20000400000 */
[----:B------:R-:W-:Y:S01]  /*72c0*/  @!P5 STG.E.U8 desc[UR22][R4.64+0x30], R117 ;  /* 0x000030750400d986 */ /* 0x000fe2000c101116 */
[C---:B------:R-:W-:Y:S01]  /*72d0*/  ISETP.LT.OR P5, PT, R28.reuse, 0x39, !P0 ;  /* 0x000000391c00780c */ /* 0x040fe200047a1670 */
[----:B------:R-:W-:Y:S01]  /*72e0*/  FMUL R95, R95, R6 ;  /* 0x000000065f5f7220 */ /* 0x000fe20000400000 */
[----:B-1----:R-:W-:Y:S01]  /*72f0*/  F2FP.SATFINITE.E5M2.F32.PACK_AB_MERGE_C R25, RZ, R114, RZ ;  /* 0x00000072ff19723e */ /* 0x002fe200048060ff */
        /* <DEDUP_REMOVED lines=13> */
[C---:B------:R-:W-:Y:S01]  /*73d0*/  ISETP.LT.OR P5, PT, R28.reuse, 0x49, !P1 ;  /* 0x000000491c00780c */ /* 0x040fe20004fa1670 */
[----:B------:R-:W-:Y:S01]  /*73e0*/  FMUL R91, R91, R6 ;  /* 0x000000065b5b7220 */ /* 0x000fe20000400000 */
[----:B-1----:R-:W-:Y:S01]  /*73f0*/  F2FP.SATFINITE.E5M2.F32.PACK_AB_MERGE_C R29, RZ, R106, RZ ;  /* 0x0000006aff1d723e */ /* 0x002fe200048060ff */
        /* <DEDUP_REMOVED lines=24> */
[----:B------:R-:W-:Y:S01]  /*7580*/  FMUL R17, R17, R6 ;  /* 0x0000000611117220 */ /* 0x000fe20000400000 */
[----:B--2---:R-:W-:Y:S01]  /*7590*/  F2FP.SATFINITE.E5M2.F32.PACK_AB_MERGE_C R25, RZ, R104, RZ ;  /* 0x00000068ff19723e */ /* 0x004fe200048060ff */
[----:B------:R-:W-:Y:S01]  /*75a0*/  @!P5 STG.E.U8 desc[UR22][R10.64+0x48], R107 ;  /* 0x0000486b0a00d986 */ /* 0x000fe2000c101116 */
[----:B------:R-:W-:Y:S01]  /*75b0*/  ISETP.LT.OR P5, PT, R28, 0x51, !P1 ;  /* 0x000000511c00780c */ /* 0x000fe20004fa1670 */
[-C--:B------:R-:W-:Y:S01]  /*75c0*/  FMUL R16, R16, R6.reuse ;  /* 0x0000000610107220 */ /* 0x080fe20000400000 */
[-C--:B------:R-:W-:Y:S01]  /*75d0*/  FMUL R19, R19, R6.reuse ;  /* 0x0000000613137220 */ /* 0x080fe20000400000 */
[----:B------:R2:W-:Y:S01]  /*75e0*/  @!P6 STG.E.U8 desc[UR22][R10.64+0x49], R29 ;  /* 0x0000491d0a00e986 */ /* 0x0005e2000c101116 */
[----:B------:R-:W-:Y:S01]  /*75f0*/  ISETP.LT.OR P6, PT, R28, 0x52, !P1 ;  /* 0x000000521c00780c */ /* 0x000fe20004fc1670 */
[----:B------:R-:W-:Y:S01]  /*7600*/  FMUL R18, R18, R6 ;  /* 0x0000000612127220 */ /* 0x000fe20000400000 */
[----:B------:R-:W-:Y:S01]  /*7610*/  F2FP.SATFINITE.E5M2.F32.PACK_AB_MERGE_C R21, RZ, R21, RZ ;  /* 0x00000015ff15723e */ /* 0x000fe200048060ff */
[----:B------:R-:W-:Y:S01]  /*7620*/  @!P3 STG.E.U8 desc[UR22][R4.64+0x48], R105 ;  /* 0x000048690400b986 */ /* 0x000fe2000c101116 */
[----:B-1----:R-:W-:-:S02]  /*7630*/  F2FP.SATFINITE.E5M2.F32.PACK_AB_MERGE_C R27, RZ, R102, RZ ;  /* 0x00000066ff1b723e */ /* 0x002fc400048060ff */
[C---:B------:R-:W-:Y:S01]  /*7640*/  ISETP.LT.OR P3, PT, R28.reuse, 0x52, !P0 ;  /* 0x000000521c00780c */ /* 0x040fe20004761670 */
[----:B------:R1:W-:Y:S01]  /*7650*/  @!P4 STG.E.U8 desc[UR22][R4.64+0x49], R25 ;  /* 0x000049190400c986 */ /* 0x0003e2000c101116 */
[C---:B------:R-:W-:Y:S02]  /*7660*/  ISETP.LT.OR P4, PT, R28.reuse, 0x59, !P0 ;  /* 0x000000591c00780c */ /* 0x040fe40004781670 */
[----:B------:R-:W-:Y:S01]  /*7670*/  F2FP.SATFINITE.E5M2.F32.PACK_AB_MERGE_C R17, RZ, R17, RZ ;  /* 0x00000011ff11723e */ /* 0x000fe200048060ff */
[----:B------:R-:W-:Y:S01]  /*7680*/  @!P5 STG.E.U8 desc[UR22][R10.64+0x50], R103 ;  /* 0x000050670a00d986 */ /* 0x000fe2000c101116 */
[C---:B------:R-:W-:Y:S02]  /*7690*/  ISETP.LT.OR P5, PT, R28.reuse, 0x5a, !P0 ;  /* 0x0000005a1c00780c */ /* 0x040fe400047a1670 */
[----:B--2---:R-:W-:Y:S01]  /*76a0*/  F2FP.SATFINITE.E5M2.F32.PACK_AB_MERGE_C R29, RZ, R96, RZ ;  /* 0x00000060ff1d723e */ /* 0x004fe200048060ff */
[----:B------:R2:W-:Y:S01]  /*76b0*/  @!P6 STG.E.U8 desc[UR22][R10.64+0x51], R27 ;  /* 0x0000511b0a00e986 */ /* 0x0005e2000c101116 */
[----:B------:R-:W-:-:S02]  /*76c0*/  ISETP.LT.OR P6, PT, R28, 0x5a, !P1 ;  /* 0x0000005a1c00780c */ /* 0x000fc40004fc1670 */
[----:B------:R-:W-:Y:S01]  /*76d0*/  F2FP.SATFINITE.E5M2.F32.PACK_AB_MERGE_C R19, RZ, R19, RZ ;  /* 0x00000013ff13723e */ /* 0x000fe200048060ff */
[----:B------:R-:W-:Y:S01]  /*76e0*/  @!P2 STG.E.U8 desc[UR22][R4.64+0x50], R101 ;  /* 0x000050650400a986 */ /* 0x000fe2000c101116 */
[----:B------:R-:W-:Y:S02]  /*76f0*/  ISETP.LT.OR P2, PT, R28, 0x59, !P1 ;  /* 0x000000591c00780c */ /* 0x000fe40004f41670 */
[----:B-1----:R-:W-:Y:S02]  /*7700*/  F2FP.SATFINITE.E5M2.F32.PACK_AB_MERGE_C R25, RZ, R100, RZ ;  /* 0x00000064ff19723e */ /* 0x002fe400048060ff */
[----:B--2---:R-:W-:-:S03]  /*7710*/  F2FP.SATFINITE.E5M2.F32.PACK_AB_MERGE_C R27, RZ, R98, RZ ;  /* 0x00000062ff1b723e */ /* 0x004fc600048060ff */
[----:B------:R1:W-:Y:S01]  /*7720*/  @!P3 STG.E.U8 desc[UR22][R4.64+0x51], R25 ;  /* 0x000051190400b986 */ /* 0x0003e2000c101116 */
[----:B------:R-:W-:-:S03]  /*7730*/  ISETP.LT.OR P3, PT, R28, 0x62, !P1 ;  /* 0x000000621c00780c */ /* 0x000fc60004f61670 */
[----:B------:R2:W-:Y:S01]  /*7740*/  @!P6 STG.E.U8 desc[UR22][R10.64+0x59], R27 ;  /* 0x0000591b0a00e986 */ /* 0x0005e2000c101116 */
[----:B------:R-:W-:-:S03]  /*7750*/  ISETP.LT.OR P6, PT, R28, 0x69, !P1 ;  /* 0x000000691c00780c */ /* 0x000fc60004fc1670 */
[----:B------:R-:W-:Y:S01]  /*7760*/  @!P2 STG.E.U8 desc[UR22][R10.64+0x58], R99 ;  /* 0x000058630a00a986 */ /* 0x000fe2000c101116 */
[----:B------:R-:W-:-:S03]  /*7770*/  ISETP.LT.OR P2, PT, R28, 0x61, !P1 ;  /* 0x000000611c00780c */ /* 0x000fc60004f41670 */
[----:B------:R-:W-:Y:S01]  /*7780*/  @!P4 STG.E.U8 desc[UR22][R4.64+0x58], R97 ;  /* 0x000058610400c986 */ /* 0x000fe2000c101116 */
[C---:B------:R-:W-:Y:S02]  /*7790*/  ISETP.LT.OR P4, PT, R28.reuse, 0x61, !P0 ;  /* 0x000000611c00780c */ /* 0x040fe40004781670 */
[----:B-1----:R-:W-:Y:S01]  /*77a0*/  F2FP.SATFINITE.E5M2.F32.PACK_AB_MERGE_C R25, RZ, R94, RZ ;  /* 0x0000005eff19723e */ /* 0x002fe200048060ff */
[----:B------:R1:W-:Y:S01]  /*77b0*/  @!P5 STG.E.U8 desc[UR22][R4.64+0x59], R29 ;  /* 0x0000591d0400d986 */ /* 0x0003e2000c101116 */
[C---:B------:R-:W-:Y:S02]  /*77c0*/  ISETP.LT.OR P5, PT, R28.reuse, 0x62, !P0 ;  /* 0x000000621c00780c */ /* 0x040fe400047a1670 */
[----:B--2---:R-:W-:Y:S01]  /*77d0*/  F2FP.SATFINITE.E5M2.F32.PACK_AB_MERGE_C R27, RZ, R92, RZ ;  /* 0x0000005cff1b723e */ /* 0x004fe200048060ff */
        /* <DEDUP_REMOVED lines=8> */
[----:B--2---:R-:W-:Y:S02]  /*7860*/  F2FP.SATFINITE.E5M2.F32.PACK_AB_MERGE_C R25, RZ, R88, RZ ;  /* 0x00000058ff19723e */ /* 0x004fe400048060ff */
[C---:B------:R-:W-:Y:S01]  /*7870*/  ISETP.LT.OR P5, PT, R28.reuse, 0x71, !P0 ;  /* 0x000000711c00780c */ /* 0x040fe200047a1670 */
[----:B------:R-:W-:Y:S01]  /*7880*/  @!P6 STG.E.U8 desc[UR22][R10.64+0x68], R91 ;  /* 0x0000685b0a00e986 */ /* 0x000fe2000c101116 */
[----:B------:R-:W-:-:S03]  /*7890*/  ISETP.LT.OR P6, PT, R28, 0x71, !P1 ;  /* 0x000000711c00780c */ /* 0x000fc60004fc1670 */
[----:B------:R-:W-:Y:S01]  /*78a0*/  @!P2 STG.E.U8 desc[UR22][R10.64+0x69], R29 ;  /* 0x0000691d0a00a986 */ /* 0x000fe2000c101116 */
[----:B------:R-:W-:-:S03]  /*78b0*/  ISETP.LT.OR P2, PT, R28, 0x72, !P1 ;  /* 0x000000721c00780c */ /* 0x000fc60004f41670 */
[----:B------:R-:W-:Y:S01]  /*78c0*/  @!P3 STG.E.U8 desc[UR22][R4.64+0x68], R89 ;  /* 0x000068590400b986 */ /* 0x000fe2000c101116 */
[C---:B------:R-:W-:Y:S02]  /*78d0*/  ISETP.LT.OR P3, PT, R28.reuse, 0x79, !P1 ;  /* 0x000000791c00780c */ /* 0x040fe40004f61670 */
[C---:B------:R-:W-:Y:S01]  /*78e0*/  ISETP.LT.OR P1, PT, R28.reuse, 0x7a, !P1 ;  /* 0x0000007a1c00780c */ /* 0x040fe20004f21670 */
[----:B------:R2:W-:Y:S01]  /*78f0*/  @!P4 STG.E.U8 desc[UR22][R4.64+0x69], R25 ;  /* 0x000069190400c986 */ /* 0x0005e2000c101116 */
[C---:B------:R-:W-:Y:S02]  /*7900*/  ISETP.LT.OR P4, PT, R28.reuse, 0x72, !P0 ;  /* 0x000000721c00780c */ /* 0x040fe40004781670 */
[----:B-1----:R-:W-:Y:S01]  /*7910*/  F2FP.SATFINITE.E5M2.F32.PACK_AB_MERGE_C R27, RZ, R22, RZ ;  /* 0x00000016ff1b723e */ /* 0x002fe200048060ff */
[----:B------:R1:W-:Y:S01]  /*7920*/  @!P6 STG.E.U8 desc[UR22][R10.64+0x70], R23 ;  /* 0x000070170a00e986 */ /* 0x0003e2000c101116 */
[C---:B------:R-:W-:Y:S02]  /*7930*/  ISETP.LT.OR P6, PT, R28.reuse, 0x79, !P0 ;  /* 0x000000791c00780c */ /* 0x040fe400047c1670 */
[----:B------:R-:W-:Y:S01]  /*7940*/  ISETP.LT.OR P0, PT, R28, 0x7a, !P0 ;  /* 0x0000007a1c00780c */ /* 0x000fe20004701670 */
[----:B------:R3:W-:Y:S01]  /*7950*/  @!P2 STG.E.U8 desc[UR22][R10.64+0x71], R27 ;  /* 0x0000711b0a00a986 */ /* 0x0007e2000c101116 */
[----:B--2---:R-:W-:-:S03]  /*7960*/  F2FP.SATFINITE.E5M2.F32.PACK_AB_MERGE_C R25, RZ, R16, RZ ;  /* 0x00000010ff19723e */ /* 0x004fc600048060ff */
[----:B------:R2:W-:Y:S01]  /*7970*/  @!P5 STG.E.U8 desc[UR22][R4.64+0x70], R21 ;  /* 0x000070150400d986 */ /* 0x0005e2000c101116 */
[----:B-1----:R-:W-:Y:S02]  /*7980*/  F2FP.SATFINITE.E5M2.F32.PACK_AB_MERGE_C R23, RZ, R20, RZ ;  /* 0x00000014ff17723e */ /* 0x002fe400048060ff */
[----:B---3--:R-:W-:-:S03]  /*7990*/  F2FP.SATFINITE.E5M2.F32.PACK_AB_MERGE_C R27, RZ, R18, RZ ;  /* 0x00000012ff1b723e */ /* 0x008fc600048060ff */
[----:B------:R2:W-:Y:S04]  /*79a0*/  @!P4 STG.E.U8 desc[UR22][R4.64+0x71], R23 ;  /* 0x000071170400c986 */ /* 0x0005e8000c101116 */
[----:B------:R2:W-:Y:S04]  /*79b0*/  @!P3 STG.E.U8 desc[UR22][R10.64+0x78], R17 ;  /* 0x000078110a00b986 */ /* 0x0005e8000c101116 */
[----:B------:R2:W-:Y:S04]  /*79c0*/  @!P1 STG.E.U8 desc[UR22][R10.64+0x79], R25 ;  /* 0x000079190a009986 */ /* 0x0005e8000c101116 */
[----:B------:R2:W-:Y:S04]  /*79d0*/  @!P6 STG.E.U8 desc[UR22][R4.64+0x78], R19 ;  /* 0x000078130400e986 */ /* 0x0005e8000c101116 */
[----:B------:R2:W-:Y:S02]  /*79e0*/  @!P0 STG.E.U8 desc[UR22][R4.64+0x79], R27 ;  /* 0x0000791b04008986 */ /* 0x0005e4000c101116 */
.L_x_164:
[----:B------:R-:W-:Y:S05]  /*79f0*/  BSYNC B0 ;  /* 0x0000000000007941 */ /* 0x000fea0003800000 */
.L_x_34:
[----:B0-2---:R-:W-:Y:S01]  /*7a00*/  IMAD.U32 R4, RZ, RZ, UR20 ;  /* 0x00000014ff047e24 */ /* 0x005fe2000f8e00ff */
[----:B------:R-:W-:Y:S01]  /*7a10*/  ULDC.64 UR4, c[0x0][0x650] ;  /* 0x0001940000047ab9 */ /* 0x000fe20000000a00 */
[----:B-----5:R-:W-:Y:S01]  /*7a20*/  IMAD.U32 R0, RZ, RZ, UR7 ;  /* 0x00000007ff007e24 */ /* 0x020fe2000f8e00ff */
[----:B------:R0:W-:Y:S01]  /*7a30*/  SYNCS.ARRIVE.TRANS64.A1T0 RZ, [R14+UR27], RZ ;  /* 0x000000ff0eff79a7 */ /* 0x0001e2000810001b */
[----:B------:R-:W-:Y:S01]  /*7a40*/  IMAD.U32 R5, RZ, RZ, UR21 ;  /* 0x00000015ff057e24 */ /* 0x000fe2000f8e00ff */
[C---:B------:R-:W-:Y:S01]  /*7a50*/  LEA R2, P0, R4.reuse, R2, 0x1 ;  /* 0x0000000204027211 */ /* 0x040fe200078008ff */
[----:B------:R-:W-:Y:S01]  /*7a60*/  IMAD.MOV.U32 R5, RZ, RZ, -0x1 ;  /* 0xffffffffff057424 */ /* 0x000fe200078e00ff */
[----:B---3--:R-:W-:Y:S02]  /*7a70*/  PRMT R10, RZ, 0x7610, R10 ;  /* 0x00007610ff0a7816 */ /* 0x008fe4000000000a */
[----:B------:R-:W-:Y:S01]  /*7a80*/  LEA.HI.X R3, R4, R3, R0, 0x1, P0 ;  /* 0x0000000304037211 */ /* 0x000fe200000f0c00 */
[----:B------:R-:W-:Y:S01]  /*7a90*/  IMAD.MOV.U32 R4, RZ, RZ, -0x1 ;  /* 0xffffffffff047424 */ /* 0x000fe200078e00ff */
[----:B------:R-:W-:Y:S01]  /*7aa0*/  ISETP.GE.U32.AND P0, PT, R2, UR4, PT ;  /* 0x0000000402007c0c */ /* 0x000fe2000bf06070 */
[----:B------:R-:W-:-:S03]  /*7ab0*/  IMAD.MOV.U32 R0, RZ, RZ, -0x1 ;  /* 0xffffffffff007424 */ /* 0x000fc600078e00ff */
[----:B------:R-:W-:-:S13]  /*7ac0*/  ISETP.GE.U32.AND.EX P0, PT, R3, UR5, PT, P0 ;  /* 0x0000000503007c0c */ /* 0x000fda000bf06100 */
[----:B0-----:R-:W-:Y:S05]  /*7ad0*/  @P0 BRA `(.L_x_165) ;  /* 0x0000000400880947 */ /* 0x001fea0003800000 */
[----:B------:R-:W0:Y:S01]  /*7ae0*/  S2UR UR12, SR_CTAID.X ;  /* 0x00000000000c79c3 */ /* 0x000e220000002500 */
[----:B------:R-:W-:Y:S01]  /*7af0*/  ULDC.64 UR4, c[0x0][0x628] ;  /* 0x00018a0000047ab9 */ /* 0x000fe20000000a00 */
[----:B------:R-:W-:Y:S01]  /*7b00*/  ULDC UR6, c[0x0][0x150] ;  /* 0x0000540000067ab9 */ /* 0x000fe20000000800 */
[----:B------:R-:W-:Y:S01]  /*7b10*/  ISETP.NE.U32.AND P0, PT, RZ, UR4, PT ;  /* 0x00000004ff007c0c */ /* 0x000fe2000bf05070 */
[----:B------:R-:W-:Y:S01]  /*7b20*/  ULDC UR24, c[0x0][0x630] ;  /* 0x00018c0000187ab9 */ /* 0x000fe20000000800 */
[C---:B------:R-:W-:Y:S01]  /*7b30*/  R2UR UR30, R2.reuse ;  /* 0x00000000021e72ca */ /* 0x040fe200000e0000 */
[----:B------:R-:W-:Y:S01]  /*7b40*/  ULDC UR32, c[0x0][0x154] ;  /* 0x0000550000207ab9 */ /* 0x000fe20000000800 */
[----:B------:R-:W-:Y:S01]  /*7b50*/  ISETP.NE.AND.EX P0, PT, RZ, UR5, PT, P0 ;  /* 0x00000005ff007c0c */ /* 0x000fe2000bf05300 */
[----:B------:R-:W2:Y:S01]  /*7b60*/  S2UR UR33, SR_CTAID.Y ;  /* 0x00000000002179c3 */ /* 0x000ea20000002600 */
[----:B------:R-:W-:Y:S02]  /*7b70*/  R2UR UR31, R3 ;  /* 0x00000000031f72ca */ /* 0x000fe400000e0000 */
[----:B------:R-:W-:-:S02]  /*7b80*/  R2UR UR28, R2 ;  /* 0x00000000021c72ca */ /* 0x000fc400000e0000 */
[----:B------:R-:W-:Y:S02]  /*7b90*/  R2UR UR29, R3 ;  /* 0x00000000031d72ca */ /* 0x000fe400000e0000 */
[----:B0-----:R-:W-:-:S05]  /*7ba0*/  I2FP.F32.U32 R0, UR12 ;  /* 0x0000000c00007c45 */ /* 0x001fca0008201000 */
[----:B------:R-:W-:-:S04]  /*7bb0*/  FMUL R0, R0, UR6 ;  /* 0x0000000600007c20 */ /* 0x000fc80008400000 */
[----:B------:R0:W3:Y:S01]  /*7bc0*/  F2I.U32.TRUNC.NTZ R4, R0 ;  /* 0x0000000000047305 */ /* 0x0000e2000020f000 */
[----:B--2---:R-:W-:Y:S05]  /*7bd0*/  @!P0 BRA `(.L_x_166) ;  /* 0x0000000000308947 */ /* 0x004fea0003800000 */
        /* <DEDUP_REMOVED lines=12> */
.L_x_166:
[----:B------:R-:W-:Y:S01]  /*7ca0*/  USHF.R.U64 UR6, UR28, UR24, UR29 ;  /* 0x000000181c067299 */ /* 0x000fe2000800121d */
[----:B0-----:R-:W-:Y:S01]  /*7cb0*/  I2FP.F32.U32 R0, UR33 ;  /* 0x0000002100007c45 */ /* 0x001fe20008201000 */
[----:B------:R-:W-:Y:S02]  /*7cc0*/  USHF.R.U32.HI UR4, URZ, UR24, UR29 ;  /* 0x000000183f047299 */ /* 0x000fe4000801161d */
[----:B------:R-:W-:Y:S02]  /*7cd0*/  UIADD3 UR18, UP0, URZ, -UR6, URZ ;  /* 0x800000063f127290 */ /* 0x000fe4000ff1e03f */
[----:B------:R-:W-:Y:S01]  /*7ce0*/  FMUL R0, R0, UR32 ;  /* 0x0000002000007c20 */ /* 0x000fe20008400000 */
[----:B------:R-:W-:Y:S01]  /*7cf0*/  ULDC.64 UR28, c[0x0][0x620] ;  /* 0x00018800001c7ab9 */ /* 0x000fe20000000a00 */
[----:B------:R-:W-:Y:S01]  /*7d00*/  UIADD3.X UR4, URZ, ~UR4, URZ, UP0, !UPT ;  /* 0x800000043f047290 */ /* 0x000fe200087fe43f */
[----:B------:R-:W-:Y:S01]  /*7d10*/  UMOV UR16, UR30 ;  /* 0x0000001e00107c82 */ /* 0x000fe20008000000 */
[----:B------:R-:W-:-:S02]  /*7d20*/  UMOV UR17, UR31 ;  /* 0x0000001f00117c82 */ /* 0x000fc40008000000 */
[----:B------:R-:W0:Y:S01]  /*7d30*/  F2I.U32.TRUNC.NTZ R0, R0 ;  /* 0x0000000000007305 */ /* 0x000e22000020f000 */
[----:B------:R-:W-:Y:S02]  /*7d40*/  UIMAD UR4, UR4, UR28, URZ ;  /* 0x0000001c040472a4 */ /* 0x000fe4000f8e023f */
[----:B------:R-:W-:Y:S01]  /*7d50*/  UIMAD.WIDE.U32 UR16, UR18, UR28, UR16 ;  /* 0x0000001c121072a5 */ /* 0x000fe2000f8e0010 */
[----:B---3--:R-:W-:Y:S01]  /*7d60*/  R2UR UR28, R4 ;  /* 0x00000000041c72ca */ /* 0x008fe200000e0000 */
[----:B------:R-:W-:Y:S01]  /*7d70*/  UIMAD UR18, UR18, UR29, UR4 ;  /* 0x0000001d121272a4 */ /* 0x000fe2000f8e0204 */
[----:B------:R-:W-:Y:S01]  /*7d80*/  ULDC UR19, c[0x0][0x618] ;  /* 0x0001860000137ab9 */ /* 0x000fe20000000800 */
[----:B------:R-:W-:Y:S02]  /*7d90*/  ULDC UR36, c[0x0][0x658] ;  /* 0x0001960000247ab9 */ /* 0x000fe40000000800 */
[----:B------:R-:W-:Y:S01]  /*7da0*/  UIADD3 UR18, UR17, UR18, URZ ;  /* 0x0000001211127290 */ /* 0x000fe2000fffe03f */
[----:B------:R-:W-:Y:S01]  /*7db0*/  UMOV UR24, 0xffffffff ;  /* 0xffffffff00187882 */ /* 0x000fe20000000000 */
[----:B------:R-:W-:Y:S01]  /*7dc0*/  ULDC.64 UR4, c[0x0][0x640] ;  /* 0x0001900000047ab9 */ /* 0x000fe20000000a00 */
[----:B------:R-:W-:Y:S01]  /*7dd0*/  USHF.L.U32 UR32, UR24, UR36, URZ ;  /* 0x0000002418207299 */ /* 0x000fe2000800063f */
[----:B------:R-:W-:Y:S01]  /*7de0*/  ISETP.NE.U32.AND P0, PT, RZ, UR4, PT ;  /* 0x00000004ff007c0c */ /* 0x000fe2000bf05070 */
[----:B------:R-:W-:Y:S01]  /*7df0*/  USHF.R.U64 UR16, UR16, UR19, UR18 ;  /* 0x0000001310107299 */ /* 0x000fe20008001212 */
[----:B0-----:R-:W-:Y:S01]  /*7e00*/  R2UR UR30, R0 ;  /* 0x00000000001e72ca */ /* 0x001fe200000e0000 */
[----:B------:R-:W-:Y:S01]  /*7e10*/  USHF.R.U32.HI UR18, URZ, UR19, UR18 ;  /* 0x000000133f127299 */ /* 0x000fe20008011612 */
[----:B------:R-:W-:Y:S01]  /*7e20*/  ISETP.NE.AND.EX P0, PT, RZ, UR5, PT, P0 ;  /* 0x00000005ff007c0c */ /* 0x000fe2000bf05300 */
[----:B------:R-:W-:Y:S01]  /*7e30*/  ULDC UR31, c[0x0][0x608] ;  /* 0x00018200001f7ab9 */ /* 0x000fe20000000800 */
[----:B------:R-:W-:-:S02]  /*7e40*/  ULOP3.LUT UR37, URZ, UR32, URZ, 0x33, !UPT ;  /* 0x000000203f257292 */ /* 0x000fc4000f8e333f */
[----:B------:R-:W-:Y:S02]  /*7e50*/  USHF.R.U64 UR32, UR16, UR31, UR18 ;  /* 0x0000001f10207299 */ /* 0x000fe40008001212 */
[----:B------:R-:W-:Y:S01]  /*7e60*/  USHF.R.U32.HI UR18, URZ, UR31, UR18 ;  /* 0x0000001f3f127299 */ /* 0x000fe20008011612 */
[----:B------:R-:W-:Y:S01]  /*7e70*/  UMOV UR34, 0x1 ;  /* 0x0000000100227882 */ /* 0x000fe20000000000 */
[----:B------:R-:W-:Y:S02]  /*7e80*/  UIADD3 UR28, -UR28, URZ, URZ ;  /* 0x0000003f1c1c7290 */ /* 0x000fe4000fffe13f */
[----:B------:R-:W-:Y:S02]  /*7e90*/  USHF.L.U32 UR24, UR34, UR36, URZ ;  /* 0x0000002422187299 */ /* 0x000fe4000800063f */
[----:B------:R-:W-:Y:S01]  /*7ea0*/  USHF.R.U64 UR34, UR32, UR36, UR18 ;  /* 0x0000002420227299 */ /* 0x000fe20008001212 */
[----:B------:R-:W-:Y:S01]  /*7eb0*/  ULDC UR29, c[0x0][0x144] ;  /* 0x00005100001d7ab9 */ /* 0x000fe20000000800 */
[----:B------:R-:W-:Y:S01]  /*7ec0*/  ULDC UR15, c[0x0][0x600] ;  /* 0x00018000000f7ab9 */ /* 0x000fe20000000800 */
[----:B------:R-:W-:-:S02]  /*7ed0*/  UIADD3 UR35, -UR30, URZ, URZ ;  /* 0x0000003f1e237290 */ /* 0x000fc4000fffe13f */
[----:B------:R-:W-:Y:S02]  /*7ee0*/  USHF.R.U32.HI UR31, URZ, UR36, UR18 ;  /* 0x000000243f1f7299 */ /* 0x000fe40008011612 */
[----:B------:R-:W-:Y:S02]  /*7ef0*/  UIADD3 UR17, UR15, -0x1, URZ ;  /* 0xffffffff0f117890 */ /* 0x000fe4000fffe03f */
        /* <DEDUP_REMOVED lines=16> */
.L_x_167:
[----:B------:R-:W-:Y:S01]  /*8000*/  USHF.R.U64 UR4, UR30, UR38, UR31 ;  /* 0x000000261e047299 */ /* 0x000fe2000800121f */
[----:B------:R-:W-:Y:S01]  /*8010*/  IMAD.MOV.U32 R10, RZ, RZ, 0x1 ;  /* 0x00000001ff0a7424 */ /* 0x000fe200078e00ff */
[----:B------:R-:W-:Y:S01]  /*8020*/  ULOP3.LUT UR32, UR32, UR37, URZ, 0xc0, !UPT ;  /* 0x0000002520207292 */ /* 0x000fe2000f8ec03f */
[----:B------:R-:W-:Y:S01]  /*8030*/  IMAD.U32 R0, RZ, RZ, UR6 ;  /* 0x00000006ff007e24 */ /* 0x000fe2000f8e00ff */
[----:B------:R-:W-:Y:S02]  /*8040*/  UIADD3 UR5, -UR4, URZ, URZ ;  /* 0x0000003f04057290 */ /* 0x000fe4000fffe13f */
[----:B------:R-:W-:Y:S02]  /*8050*/  @UP2 UIMAD UR36, UR40, UR35, UR33 ;  /* 0x00000023282422a4 */ /* 0x000fe4000f8e0221 */
        /* <DEDUP_REMOVED lines=10> */
.L_x_165:
[----:B------:R-:W-:Y:S01]  /*8100*/  UIADD3 UR9, UR26, UR9, URZ ;  /* 0x000000091a097290 */ /* 0x000fe2000fffe03f */
[----:B------:R-:W-:Y:S02]  /*8110*/  LOP3.LUT P0, RZ, R10, 0xff, RZ, 0xc0, !PT ;  /* 0x000000ff0aff7812 */ /* 0x000fe4000780c0ff */
[----:B------:R-:W-:Y:S01]  /*8120*/  LOP3.LUT R144, R144, 0x1, RZ, 0x3c, !PT ;  /* 0x0000000190907812 */ /* 0x000fe200078e3cff */
[----:B------:R-:W-:Y:S02]  /*8130*/  USHF.R.U32.HI UR4, URZ, 0x2, UR9 ;  /* 0x000000023f047899 */ /* 0x000fe40008011609 */
[----:B------:R-:W-:Y:S02]  /*8140*/  UISETP.GT.U32.AND UP0, UPT, UR9, 0x3, UPT ;  /* 0x000000030900788c */ /* 0x000fe4000bf04070 */
[----:B------:R-:W-:Y:S02]  /*8150*/  ULOP3.LUT UR4, UR4, 0x1, URZ, 0xc0, !UPT ;  /* 0x0000000104047892 */ /* 0x000fe4000f8ec03f */
[----:B------:R-:W-:-:S02]  /*8160*/  UISETP.LT.U32.AND UP0, UPT, UR26, 0x4, UP0 ;  /* 0x000000041a00788c */ /* 0x000fc40008701070 */
[----:B------:R-:W-:Y:S02]  /*8170*/  UISETP.NE.U32.AND UP1, UPT, UR4, 0x1, UPT ;  /* 0x000000010400788c */ /* 0x000fe4000bf25070 */
[----:B------:R-:W-:Y:S02]  /*8180*/  USEL UR5, URZ, 0x1, !UP0 ;  /* 0x000000013f057887 */ /* 0x000fe4000c000000 */
[----:B------:R-:W-:Y:S02]  /*8190*/  UISETP.GT.U32.AND UP1, UPT, UR26, 0x3, !UP1 ;  /* 0x000000031a00788c */ /* 0x000fe4000cf24070 */
[----:B------:R-:W-:Y:S02]  /*81a0*/  ULOP3.LUT UR9, UR9, 0x3, URZ, 0xc0, !UPT ;  /* 0x0000000309097892 */ /* 0x000fe4000f8ec03f */
[----:B------:R-:W-:-:S04]  /*81b0*/  USEL UR4, URZ, 0x1, !UP1 ;  /* 0x000000013f047887 */ /* 0x000fc8000c800000 */
[----:B------:R-:W-:Y:S01]  /*81c0*/  ULOP3.LUT UR11, UR4, UR11, UR5, 0x96, !UPT ;  /* 0x0000000b040b7292 */ /* 0x000fe2000f8e9605 */
[----:B------:R-:W-:Y:S11]  /*81d0*/  @P0 BRA `(.L_x_168) ;  /* 0xffffff9000c00947 */ /* 0x000ff6000383ffff */
[----:B------:R-:W-:Y:S05]  /*81e0*/  EXIT ;  /* 0x000000000000794d */ /* 0x000fea0003800000 */
.L_x_12:
[----:B------:R-:W-:-:S08]  /*81f0*/  ISETP.NE.AND P0, PT, RZ, UR8, PT ;  /* 0x00000008ff007c0c */ /* 0x000fd0000bf05270 */
[----:B-1---5:R-:W0:-:S00]  /*8200*/  USETMAXREG.DEALLOC.CTAPOOL 0x28 ;  /* 0x00000028000079c8 */ /* 0x022e0000080e0500 */
[----:B------:R-:W-:Y:S05]  /*8210*/  @P0 EXIT ;  /* 0x000000000000094d */ /* 0x000fea0003800000 */
[----:B0-----:R-:W-:Y:S01]  /*8220*/  LOP3.LUT P0, RZ, R9, 0xff, RZ, 0xc0, !PT ;  /* 0x000000ff09ff7812 */ /* 0x001fe2000780c0ff */
[----:B------:R-:W-:Y:S02]  /*8230*/  IMAD.MOV.U32 R10, RZ, RZ, 0x1 ;  /* 0x00000001ff0a7424 */ /* 0x000fe400078e00ff */
[----:B------:R-:W-:-:S10]  /*8240*/  IMAD.MOV.U32 R11, RZ, RZ, RZ ;  /* 0x000000ffff0b7224 */ /* 0x000fd400078e00ff */
[----:B------:R-:W-:Y:S05]  /*8250*/  @!P0 BRA `(.L_x_169) ;  /* 0x0000000c00108947 */ /* 0x000fea0003800000 */
[----:B------:R-:W-:Y:S01]  /*8260*/  LOP3.LUT P0, RZ, R8, 0x1f, RZ, 0xc0, !PT ;  /* 0x0000001f08ff7812 */ /* 0x000fe2000780c0ff */
[----:B------:R-:W-:Y:S01]  /*8270*/  ULDC UR5, c[0x0][0x658] ;  /* 0x0001960000057ab9 */ /* 0x000fe20000000800 */
[----:B------:R-:W-:Y:S01]  /*8280*/  UMOV UR6, 0xffffffff ;  /* 0xffffffff00067882 */ /* 0x000fe20000000000 */
[----:B------:R-:W-:Y:S01]  /*8290*/  BSSY B0, `(.L_x_169) ;  /* 0x00000c0000007945 */ /* 0x000fe20003800000 */
[----:B------:R-:W-:Y:S01]  /*82a0*/  USHF.L.U32 UR6, UR6, UR5, URZ ;  /* 0x0000000506067299 */ /* 0x000fe2000800063f */
[C---:B------:R-:W-:Y:S01]  /*82b0*/  ISETP.NE.AND P3, PT, R12.reuse, RZ, PT ;  /* 0x000000ff0c00720c */ /* 0x040fe20003f65270 */
[----:B------:R-:W-:Y:S01]  /*82c0*/  IMAD.MOV.U32 R10, RZ, RZ, 0x1 ;  /* 0x00000001ff0a7424 */ /* 0x000fe200078e00ff */
[----:B------:R-:W-:Y:S01]  /*82d0*/  ISETP.NE.OR P0, PT, R12, RZ, !P0 ;  /* 0x000000ff0c00720c */ /* 0x000fe20004705670 */
[----:B------:R-:W-:Y:S01]  /*82e0*/  IMAD.MOV.U32 R12, RZ, RZ, 0x1 ;  /* 0x00000001ff0c7424 */ /* 0x000fe200078e00ff */
[----:B------:R-:W-:Y:S01]  /*82f0*/  ULDC UR4, c[0x0][0x600] ;  /* 0x0001800000047ab9 */ /* 0x000fe20000000800 */
[----:B------:R-:W-:Y:S01]  /*8300*/  IMAD.MOV.U32 R11, RZ, RZ, RZ ;  /* 0x000000ffff0b7224 */ /* 0x000fe200078e00ff */
[----:B------:R-:W-:Y:S01]  /*8310*/  UMOV UR8, 0x1 ;  /* 0x0000000100087882 */ /* 0x000fe20000000000 */
[----:B------:R-:W-:-:S02]  /*8320*/  UIADD3 UR27, UR14, 0x1, URZ ;  /* 0x000000010e1b7890 */ /* 0x000fc4000fffe03f */
[----:B------:R-:W-:Y:S02]  /*8330*/  ULOP3.LUT UR26, UR13, 0x2, URZ, 0xfc, !UPT ;  /* 0x000000020d1a7892 */ /* 0x000fe4000f8efc3f */
[----:B------:R-:W-:Y:S02]  /*8340*/  UIADD3 UR4, UR4, -0x1, URZ ;  /* 0xffffffff04047890 */ /* 0x000fe4000fffe03f */
[----:B------:R-:W-:Y:S02]  /*8350*/  USHF.L.U32 UR5, UR8, UR5, URZ ;  /* 0x0000000508057299 */ /* 0x000fe4000800063f */
[----:B------:R-:W-:Y:S01]  /*8360*/  ULOP3.LUT UR6, URZ, UR6, URZ, 0x33, !UPT ;  /* 0x000000063f067292 */ /* 0x000fe2000f8e333f */
[----:B------:R-:W-:-:S11]  /*8370*/  ULDC.64 UR24, c[0x0][0x198] ;  /* 0x0000660000187ab9 */ /* 0x000fd60000000a00 */
.L_x_181:
[----:B------:R-:W-:-:S03]  /*8380*/  UMOV UR8, 0xffffffff ;  /* 0xffffffff00087882 */ /* 0x000fc60000000000 */
[----:B------:R-:W-:Y:S05]  /*8390*/  BRA.DIV UR8, `(.L_x_170) ;  /* 0x0000000e08dc7947 */ /* 0x000fea000b800000 */
[----:B------:R-:W-:-:S13]  /*83a0*/  ELECT P1, URZ, PT ;  /* 0x00000000003f782f */ /* 0x000fda0003820000 */
.L_x_194:
[----:B------:R-:W0:Y:S01]  /*83b0*/  LDC R6, c[0x0][0x28c] ;  /* 0x0000a300ff067b82 */ /* 0x000e220000000800 */
[----:B------:R-:W-:Y:S01]  /*83c0*/  BSSY B1, `(.L_x_171) ;  /* 0x0000038000017945 */ /* 0x000fe20003800000 */
[----:B0-----:R-:W-:-:S13]  /*83d0*/  ISETP.LT.OR P1, PT, R6, 0x1, !P1 ;  /* 0x000000010600780c */ /* 0x001fda0004f21670 */
[----:B------:R-:W-:Y:S05]  /*83e0*/  @P1 BRA `(.L_x_172) ;  /* 0x0000000000d41947 */ /* 0x000fea0003800000 */
[----:B------:R-:W-:Y:S02]  /*83f0*/  IMAD.SHL.U32 R8, R4, 0x80, RZ ;  /* 0x0000008004087824 */ /* 0x000fe400078e00ff */
[----:B------:R-:W-:Y:S02]  /*8400*/  IMAD.SHL.U32 R9, R5, 0x40, RZ ;  /* 0x0000004005097824 */ /* 0x000fe400078e00ff */
[----:B------:R-:W-:Y:S02]  /*8410*/  IMAD.MOV.U32 R15, RZ, RZ, RZ ;  /* 0x000000ffff0f7224 */ /* 0x000fe400078e00ff */
[----:B------:R-:W-:Y:S02]  /*8420*/  IMAD.U32 R16, RZ, RZ, UR27 ;  /* 0x0000001bff107e24 */ /* 0x000fe4000f8e00ff */
[----:B------:R-:W-:Y:S02]  /*8430*/  IMAD.MOV.U32 R4, RZ, RZ, R10 ;  /* 0x000000ffff047224 */ /* 0x000fe400078e000a */
[----:B------:R-:W-:-:S07]  /*8440*/  IMAD.MOV.U32 R5, RZ, RZ, R11 ;  /* 0x000000ffff057224 */ /* 0x000fce00078e000b */
.L_x_176:
[----:B------:R-:W0:Y:S01]  /*8450*/  S2R R7, SR_CgaCtaId ;  /* 0x0000000000077919 */ /* 0x000e220000008800 */
[----:B------:R-:W-:-:S04]  /*8460*/  MOV R6, 0x400 ;  /* 0x0000040000067802 */ /* 0x000fc80000000f00 */
[----:B0-----:R-:W-:Y:S02]  /*8470*/  LEA R14, R7, R6, 0x18 ;  /* 0x00000006070e7211 */ /* 0x001fe400078ec0ff */
[----:B------:R-:W-:Y:S01]  /*8480*/  SHF.L.U32 R6, R4, 0x1f, RZ ;  /* 0x0000001f04067819 */ /* 0x000fe200000006ff */
[----:B------:R-:W0:Y:S02]  /*8490*/  @!P3 LDC R7, c[0x0][0x500] ;  /* 0x00014000ff07bb82 */ /* 0x000e240000000800 */
[----:B------:R-:W-:-:S04]  /*84a0*/  IMAD R13, R5, 0x8, R14 ;  /* 0x00000008050d7824 */ /* 0x000fc800078e020e */
[----:B------:R-:W1:Y:S02]  /*84b0*/  SYNCS.PHASECHK.TRANS64.TRYWAIT P1, [R13+URZ+0x20], R6 ;  /* 0x000020060d0075a7 */ /* 0x000e64000802017f */
[----:B-1----:R-:W-:Y:S05]  /*84c0*/  @!P1 BRA `(.L_x_173) ;  /* 0x0000000c00b09947 */ /* 0x002fea0003800000 */
.L_x_195:
[----:B------:R-:W-:Y:S01]  /*84d0*/  UPRMT UR8, UR26, 0x9910, URZ ;  /* 0x000099101a087896 */ /* 0x000fe2000800003f */
[----:B0-----:R0:W-:Y:S03]  /*84e0*/  @!P3 SYNCS.ARRIVE.TRANS64 RZ, [R13+URZ], R7 ;  /* 0x000000070dffb9a7 */ /* 0x0011e6000800003f */
[----:B------:R-:W-:-:S06]  /*84f0*/  UISETP.NE.AND UP0, UPT, UR8, 0x2, UPT ;  /* 0x000000020800788c */ /* 0x000fcc000bf05270 */
[----:B------:R-:W-:-:S13]  /*8500*/  PLOP3.LUT P1, PT, PT, PT, UP0, 0x80, 0x0 ;  /* 0x000000000000781c */ /* 0x000fda0003f2f008 */
[----:B0-----:R-:W-:Y:S05]  /*8510*/  @P1 BRA `(.L_x_174) ;  /* 0x0000000000041947 */ /* 0x001fea0003800000 */
[----:B------:R-:W-:Y:S01]  /*8520*/  BPT.TRAP 0x1 ;  /* 0x000000040000795c */ /* 0x000fe20000300000 */
.L_x_174:
[----:B------:R-:W-:Y:S05]  /*8530*/  @P0 BRA `(.L_x_175) ;  /* 0x0000000000040947 */ /* 0x000fea0003800000 */
[----:B------:R-:W-:Y:S01]  /*8540*/  BPT.TRAP 0x1 ;  /* 0x000000040000795c */ /* 0x000fe20000300000 */
.L_x_175:
[--C-:B-1----:R-:W-:Y:S01]  /*8550*/  IMAD R6, R5, 0x2000, R14.reuse ;  /* 0x0000200005067824 */ /* 0x102fe200078e020e */
[----:B------:R-:W-:Y:S01]  /*8560*/  R2UR UR22, R9 ;  /* 0x00000000091672ca */ /* 0x000fe200000e0000 */
[----:B------:R-:W-:Y:S01]  /*8570*/  IMAD R14, R5, 0x4000, R14 ;  /* 0x00004000050e7824 */ /* 0x000fe200078e020e */
[----:B------:R-:W-:Y:S01]  /*8580*/  R2UR UR9, R13 ;  /* 0x000000000d0972ca */ /* 0x000fe200000e0000 */
[----:B------:R-:W-:Y:S01]  /*8590*/  VIADD R16, R16, 0xffffffff ;  /* 0xffffffff10107836 */ /* 0x000fe20000000000 */
[----:B------:R-:W-:Y:S01]  /*85a0*/  R2UR UR8, R6 ;  /* 0x00000000060872ca */ /* 0x000fe200000e0000 */
[----:B------:R-:W-:Y:S01]  /*85b0*/  UIADD3 UR16, UP0, UR24, 0xf0, URZ ;  /* 0x000000f018107890 */ /* 0x000fe2000ff1e03f */
[----:B------:R-:W-:Y:S01]  /*85c0*/  R2UR UR11, R14 ;  /* 0x000000000e0b72ca */ /* 0x000fe200000e0000 */
[----:B------:R-:W-:Y:S01]  /*85d0*/  UIADD3 UR28, UP1, UR24, 0x1f0, URZ ;  /* 0x000001f0181c7890 */ /* 0x000fe2000ff3e03f */
[----:B------:R-:W-:Y:S01]  /*85e0*/  R2UR UR10, R15 ;  /* 0x000000000f0a72ca */ /* 0x000fe200000e0000 */
[----:B------:R-:W-:Y:S01]  /*85f0*/  UIADD3.X UR17, URZ, UR25, URZ, UP0, !UPT ;  /* 0x000000193f117290 */ /* 0x000fe200087fe43f */
[----:B------:R-:W-:Y:S01]  /*8600*/  R2UR UR12, R0 ;  /* 0x00000000000c72ca */ /* 0x000fe200000e0000 */
[----:B------:R-:W-:Y:S01]  /*8610*/  VIADD R5, R5, 0x1 ;  /* 0x0000000105057836 */ /* 0x000fe20000000000 */
[----:B------:R-:W-:Y:S01]  /*8620*/  R2UR UR23, R8 ;  /* 0x00000000081772ca */ /* 0x000fe200000e0000 */
[----:B------:R-:W-:Y:S01]  /*8630*/  UIADD3.X UR29, URZ, UR25, URZ, UP1, !UPT ;  /* 0x000000193f1d7290 */ /* 0x000fe20008ffe43f */
[----:B------:R-:W-:Y:S01]  /*8640*/  ISETP.GT.AND P2, PT, R16, 0x1, PT ;  /* 0x000000011000780c */ /* 0x000fe20003f44270 */
[----:B------:R-:W-:Y:S01]  /*8650*/  UMOV UR18, 0x0 ;  /* 0x0000000000127882 */ /* 0x000fe20000000000 */
[----:B------:R-:W-:Y:S01]  /*8660*/  UMOV UR19, 0x10000000 ;  /* 0x1000000000137882 */ /* 0x000fe20000000000 */
[----:B------:R-:W-:Y:S01]  /*8670*/  UIADD3 UR8, UR8, 0x180, URZ ;  /* 0x0000018008087890 */ /* 0x000fe2000fffe03f */
[----:B------:R-:W-:Y:S01]  /*8680*/  ISETP.NE.AND P1, PT, R5, 0x4, PT ;  /* 0x000000040500780c */ /* 0x000fe20003f25270 */
[----:B------:R-:W-:Y:S01]  /*8690*/  UIADD3 UR15, UR11, 0x8180, URZ ;  /* 0x000081800b0f7890 */ /* 0x000fe2000fffe03f */
[----:B------:R-:W-:-:S02]  /*86a0*/  VIADD R15, R15, 0x80 ;  /* 0x000000800f0f7836 */ /* 0x000fc40000000000 */
[----:B------:R-:W-:Y:S01]  /*86b0*/  UMOV UR11, UR22 ;  /* 0x00000016000b7c82 */ /* 0x000fe20008000000 */
[----:B------:R-:W-:Y:S02]  /*86c0*/  SEL R7, RZ, 0x1, P1 ;  /* 0x00000001ff077807 */ /* 0x000fe40000800000 */
[----:B------:R-:W-:Y:S01]  /*86d0*/  SEL R5, R5, RZ, P1 ;  /* 0x000000ff05057207 */ /* 0x000fe20000800000 */
[----:B------:R0:W-:Y:S01]  /*86e0*/  UTMALDG.3D [UR8], [UR16], desc[UR18] ;  /* 0x00001208100075b4 */ /* 0x0001e20008011000 */
[----:B------:R-:W-:Y:S01]  /*86f0*/  LOP3.LUT R4, R4, R7, RZ, 0x3c, !PT ;  /* 0x0000000704047212 */ /* 0x000fe200078e3cff */
[----:B0-----:R-:W-:Y:S01]  /*8700*/  UMOV UR8, UR15 ;  /* 0x0000000f00087c82 */ /* 0x001fe20008000000 */
[----:B------:R-:W-:Y:S02]  /*8710*/  UMOV UR11, UR23 ;  /* 0x00000017000b7c82 */ /* 0x000fe40008000000 */
[----:B------:R0:W-:Y:S02]  /*8720*/  UTMALDG.3D [UR8], [UR28], desc[UR18] ;  /* 0x000012081c0075b4 */ /* 0x0001e40008011000 */
[----:B0-----:R-:W-:Y:S05]  /*8730*/  @P2 BRA `(.L_x_176) ;  /* 0xfffffffc00442947 */ /* 0x001fea000383ffff */
.L_x_172:
[----:B------:R-:W-:Y:S05]  /*8740*/  BSYNC B1 ;  /* 0x0000000000017941 */ /* 0x000fea0003800000 */
.L_x_171:
[----:B------:R-:W-:Y:S01]  /*8750*/  LOP3.LUT P4, RZ, R12, 0xff, RZ, 0xc0, !PT ;  /* 0x000000ff0cff7812 */ /* 0x000fe2000788c0ff */
[----:B------:R-:W-:Y:S01]  /*8760*/  VIADD R11, R11, UR14 ;  /* 0x0000000e0b0b7c36 */ /* 0x000fe20008000000 */
[----:B------:R-:W-:Y:S01]  /*8770*/  ULDC.64 UR8, c[0x0][0x650] ;  /* 0x0001940000087ab9 */ /* 0x000fe20000000a00 */
[----:B------:R-:W-:Y:S01]  /*8780*/  BSSY B1, `(.L_x_177) ;  /* 0x000006e000017945 */ /* 0x000fe20003800000 */
[----:B------:R-:W-:Y:S02]  /*8790*/  PRMT R6, RZ, 0x7610, R6 ;  /* 0x00007610ff067816 */ /* 0x000fe40000000006 */
[----:B------:R-:W-:Y:S02]  /*87a0*/  SHF.R.U32.HI R0, RZ, 0x2, R11 ;  /* 0x00000002ff007819 */ /* 0x000fe4000001160b */
[----:B------:R-:W-:Y:S02]  /*87b0*/  ISETP.GT.U32.AND P1, PT, R11, 0x3, PT ;  /* 0x000000030b00780c */ /* 0x000fe40003f24070 */
[----:B------:R-:W-:-:S02]  /*87c0*/  LOP3.LUT R0, R0, 0x1, RZ, 0xc0, !PT ;  /* 0x0000000100007812 */ /* 0x000fc400078ec0ff */
[----:B------:R-:W-:Y:S01]  /*87d0*/  LOP3.LUT R11, R11, 0x3, RZ, 0xc0, !PT ;  /* 0x000000030b0b7812 */ /* 0x000fe200078ec0ff */
[----:B------:R-:W0:Y:S01]  /*87e0*/  @P4 S2R R5, SR_CgaCtaId ;  /* 0x0000000000054919 */ /* 0x000e220000008800 */
[----:B------:R-:W-:Y:S02]  /*87f0*/  @P4 MOV R4, 0x400 ;  /* 0x0000040000044802 */ /* 0x000fe40000000f00 */
[----:B------:R-:W-:Y:S02]  /*8800*/  ISETP.NE.U32.AND P2, PT, R0, 0x1, PT ;  /* 0x000000010000780c */ /* 0x000fe40003f45070 */
[----:B------:R-:W-:Y:S02]  /*8810*/  PRMT R12, RZ, 0x7610, R12 ;  /* 0x00007610ff0c7816 */ /* 0x000fe4000000000c */
[----:B0-----:R-:W-:Y:S01]  /*8820*/  @P4 LEA R4, R5, R4, 0x18 ;  /* 0x0000000405044211 */ /* 0x001fe200078ec0ff */
[----:B------:R-:W-:-:S03]  /*8830*/  IMAD.U32 R5, RZ, RZ, UR14 ;  /* 0x0000000eff057e24 */ /* 0x000fc6000f8e00ff */
[----:B------:R0:W-:Y:S01]  /*8840*/  @P4 SYNCS.ARRIVE.TRANS64.A1T0 RZ, [R4+URZ+0x78], RZ ;  /* 0x000078ff04ff49a7 */ /* 0x0001e2000810003f */
[----:B------:R-:W-:Y:S02]  /*8850*/  IADD3 R2, P4, R2, UR20, RZ ;  /* 0x0000001402027c10 */ /* 0x000fe4000ff9e0ff */
[----:B------:R-:W-:Y:S02]  /*8860*/  ISETP.LT.U32.AND P1, PT, R5, 0x4, P1 ;  /* 0x000000040500780c */ /* 0x000fe40000f21070 */
[----:B------:R-:W-:Y:S02]  /*8870*/  IADD3.X R3, R3, UR7, RZ, P4, !PT ;  /* 0x0000000703037c10 */ /* 0x000fe4000a7fe4ff */
[----:B------:R-:W-:Y:S01]  /*8880*/  ISETP.GE.U32.AND P4, PT, R2, UR8, PT ;  /* 0x0000000802007c0c */ /* 0x000fe2000bf86070 */
[----:B0-----:R-:W-:Y:S01]  /*8890*/  IMAD.MOV.U32 R4, RZ, RZ, -0x1 ;  /* 0xffffffffff047424 */ /* 0x001fe200078e00ff */
[----:B------:R-:W-:Y:S02]  /*88a0*/  ISETP.GT.U32.AND P2, PT, R5, 0x3, !P2 ;  /* 0x000000030500780c */ /* 0x000fe40005744070 */
[----:B------:R-:W-:-:S02]  /*88b0*/  SEL R5, RZ, 0x1, !P1 ;  /* 0x00000001ff057807 */ /* 0x000fc40004800000 */
[----:B------:R-:W-:Y:S02]  /*88c0*/  ISETP.GE.U32.AND.EX P1, PT, R3, UR9, PT, P4 ;  /* 0x0000000903007c0c */ /* 0x000fe4000bf26140 */
[----:B------:R-:W-:-:S04]  /*88d0*/  SEL R0, RZ, 0x1, !P2 ;  /* 0x00000001ff007807 */ /* 0x000fc80005000000 */
[----:B------:R-:W-:Y:S01]  /*88e0*/  LOP3.LUT R10, R0, R10, R5, 0x96, !PT ;  /* 0x0000000a000a7212 */ /* 0x000fe200078e9605 */
[----:B------:R-:W-:Y:S02]  /*88f0*/  IMAD.MOV.U32 R5, RZ, RZ, -0x1 ;  /* 0xffffffffff057424 */ /* 0x000fe400078e00ff */
[----:B------:R-:W-:-:S04]  /*8900*/  IMAD.MOV.U32 R0, RZ, RZ, -0x1 ;  /* 0xffffffffff007424 */ /* 0x000fc800078e00ff */
[----:B------:R-:W-:Y:S05]  /*8910*/  @P1 BRA `(.L_x_178) ;  /* 0x0000000400501947 */ /* 0x000fea0003800000 */
[----:B------:R-:W0:Y:S01]  /*8920*/  S2UR UR8, SR_CTAID.X ;  /* 0x00000000000879c3 */ /* 0x000e220000002500 */
[----:B------:R-:W-:Y:S01]  /*8930*/  ULDC.64 UR10, c[0x0][0x628] ;  /* 0x00018a00000a7ab9 */ /* 0x000fe20000000a00 */
[----:B------:R-:W-:Y:S01]  /*8940*/  ULDC UR9, c[0x0][0x150] ;  /* 0x0000540000097ab9 */ /* 0x000fe20000000800 */
[----:B------:R-:W-:Y:S01]  /*8950*/  ISETP.NE.U32.AND P1, PT, RZ, UR10, PT ;  /* 0x0000000aff007c0c */ /* 0x000fe2000bf25070 */
[----:B------:R-:W-:Y:S01]  /*8960*/  ULDC UR12, c[0x0][0x630] ;  /* 0x00018c00000c7ab9 */ /* 0x000fe20000000800 */
[----:B------:R-:W-:Y:S01]  /*8970*/  ULDC UR16, c[0x0][0x154] ;  /* 0x0000550000107ab9 */ /* 0x000fe20000000800 */
[----:B------:R-:W-:Y:S01]  /*8980*/  IMAD.MOV.U32 R4, RZ, RZ, R2 ;  /* 0x000000ffff047224 */ /* 0x000fe200078e0002 */
[----:B------:R-:W-:Y:S01]  /*8990*/  ISETP.NE.AND.EX P1, PT, RZ, UR11, PT, P1 ;  /* 0x0000000bff007c0c */ /* 0x000fe2000bf25310 */
[----:B------:R-:W1:Y:S01]  /*89a0*/  S2UR UR15, SR_CTAID.Y ;  /* 0x00000000000f79c3 */ /* 0x000e620000002600 */
[----:B------:R-:W-:Y:S01]  /*89b0*/  IMAD.MOV.U32 R5, RZ, RZ, R3 ;  /* 0x000000ffff057224 */ /* 0x000fe200078e0003 */
[----:B0-----:R-:W-:-:S05]  /*89c0*/  I2FP.F32.U32 R0, UR8 ;  /* 0x0000000800007c45 */ /* 0x001fca0008201000 */
[----:B------:R-:W-:-:S05]  /*89d0*/  FMUL R14, R0, UR9 ;  /* 0x00000009000e7c20 */ /* 0x000fca0008400000 */
[----:B------:R-:W-:Y:S05]  /*89e0*/  @!P1 BRA `(.L_x_179) ;  /* 0x0000000000289947 */ /* 0x000fea0003800000 */
[----:B------:R-:W-:Y:S02]  /*89f0*/  ULDC UR9, c[0x0][0x634] ;  /* 0x00018d0000097ab9 */ /* 0x000fe40000000800 */
[----:B------:R-:W-:-:S05]  /*8a00*/  IADD3 R9, P1, R2, UR9, RZ ;  /* 0x0000000902097c10 */ /* 0x000fca000ff3e0ff */
[----:B------:R-:W-:-:S04]  /*8a10*/  IMAD.X R13, RZ, RZ, R3, P1 ;  /* 0x000000ffff0d7224 */ /* 0x000fc800008e0603 */
[----:B------:R-:W-:-:S04]  /*8a20*/  IMAD.WIDE.U32 R6, R13, UR10, RZ ;  /* 0x0000000a0d067c25 */ /* 0x000fc8000f8e00ff */
[----:B------:R-:W-:-:S04]  /*8a30*/  IMAD.WIDE.U32 R6, P1, R9, UR11, R6 ;  /* 0x0000000b09067c25 */ /* 0x000fc8000f820006 */
[----:B------:R-:W-:-:S04]  /*8a40*/  IMAD.WIDE.U32 R8, R9, UR10, RZ ;  /* 0x0000000a09087c25 */ /* 0x000fc8000f8e00ff */
[----:B------:R-:W-:Y:S01]  /*8a50*/  IMAD.X R5, RZ, RZ, RZ, P1 ;  /* 0x000000ffff057224 */ /* 0x000fe200008e06ff */
[----:B------:R-:W-:Y:S01]  /*8a60*/  IADD3 RZ, P1, R9, R6, RZ ;  /* 0x0000000609ff7210 */ /* 0x000fe20007f3e0ff */
[----:B------:R-:W-:-:S04]  /*8a70*/  IMAD.MOV.U32 R4, RZ, RZ, R7 ;  /* 0x000000ffff047224 */ /* 0x000fc800078e0007 */
[----:B------:R-:W-:-:S08]  /*8a80*/  IMAD.WIDE.U32.X R4, R13, UR11, R4, P1 ;  /* 0x0000000b0d047c25 */ /* 0x000fd000088e0404 */
.L_x_179:
[--C-:B------:R-:W-:Y:S01]  /*8a90*/  SHF.R.U64 R0, R4, UR12, R5.reuse ;  /* 0x0000000c04007c19 */ /* 0x100fe20008001205 */
[----:B------:R-:W0:Y:S01]  /*8aa0*/  F2I.U32.TRUNC.NTZ R14, R14 ;  /* 0x0000000e000e7305 */ /* 0x000e22000020f000 */
[----:B------:R-:W-:Y:S01]  /*8ab0*/  SHF.R.U32.HI R4, RZ, UR12, R5 ;  /* 0x0000000cff047c19 */ /* 0x000fe20008011605 */
[----:B------:R-:W-:Y:S01]  /*8ac0*/  ULDC.64 UR10, c[0x0][0x620] ;  /* 0x00018800000a7ab9 */ /* 0x000fe20000000a00 */
[----:B------:R-:W-:Y:S01]  /*8ad0*/  IADD3 R7, P1, RZ, -R0, RZ ;  /* 0x80000000ff077210 */ /* 0x000fe20007f3e0ff */
[----:B------:R-:W2:Y:S01]  /*8ae0*/  LDC R16, c[0x0][0x610] ;  /* 0x00018400ff107b82 */ /* 0x000ea20000000800 */
[----:B-1----:R-:W-:Y:S01]  /*8af0*/  I2FP.F32.U32 R6, UR15 ;  /* 0x0000000f00067c45 */ /* 0x002fe20008201000 */
[----:B------:R-:W-:Y:S01]  /*8b00*/  ULDC UR12, c[0x0][0x658] ;  /* 0x00019600000c7ab9 */ /* 0x000fe20000000800 */
[----:B------:R-:W-:Y:S01]  /*8b10*/  ULDC UR18, c[0x0][0x648] ;  /* 0x0001920000127ab9 */ /* 0x000fe20000000800 */
[----:B------:R-:W-:Y:S02]  /*8b20*/  IMAD.X R4, RZ, RZ, ~R4, P1 ;  /* 0x000000ffff047224 */ /* 0x000fe400008e0e04 */
[----:B------:R-:W-:Y:S01]  /*8b30*/  FMUL R8, R6, UR16 ;  /* 0x0000001006087c20 */ /* 0x000fe20008400000 */
[----:B------:R-:W-:Y:S01]  /*8b40*/  ULDC.64 UR16, c[0x0][0x640] ;  /* 0x0001900000107ab9 */ /* 0x000fe20000000a00 */
[----:B------:R-:W-:Y:S01]  /*8b50*/  IMAD R6, R4, UR10, RZ ;  /* 0x0000000a04067c24 */ /* 0x000fe2000f8e02ff */
[----:B------:R-:W-:Y:S01]  /*8b60*/  ISETP.NE.U32.AND P1, PT, RZ, UR16, PT ;  /* 0x00000010ff007c0c */ /* 0x000fe2000bf25070 */
[C---:B------:R-:W-:Y:S01]  /*8b70*/  IMAD.WIDE.U32 R4, R7.reuse, UR10, R2 ;  /* 0x0000000a07047c25 */ /* 0x040fe2000f8e0002 */
[----:B0-----:R-:W-:Y:S01]  /*8b80*/  R2UR UR9, R14 ;  /* 0x000000000e0972ca */ /* 0x001fe200000e0000 */
[----:B------:R-:W0:Y:S01]  /*8b90*/  F2I.U32.TRUNC.NTZ R8, R8 ;  /* 0x0000000800087305 */ /* 0x000e22000020f000 */
[----:B------:R-:W-:Y:S01]  /*8ba0*/  ULDC UR10, c[0x0][0x618] ;  /* 0x00018600000a7ab9 */ /* 0x000fe20000000800 */
[----:B------:R-:W-:Y:S01]  /*8bb0*/  IMAD R7, R7, UR11, R6 ;  /* 0x0000000b07077c24 */ /* 0x000fe2000f8e0206 */
[----:B------:R-:W-:-:S03]  /*8bc0*/  ISETP.NE.AND.EX P1, PT, RZ, UR17, PT, P1 ;  /* 0x00000011ff007c0c */ /* 0x000fc6000bf25310 */
[----:B------:R-:W-:-:S05]  /*8bd0*/  IMAD.IADD R5, R5, 0x1, R7 ;  /* 0x0000000105057824 */ /* 0x000fca00078e0207 */
[--C-:B------:R-:W-:Y:S02]  /*8be0*/  SHF.R.U64 R14, R4, UR10, R5.reuse ;  /* 0x0000000a040e7c19 */ /* 0x100fe40008001205 */
[----:B------:R-:W-:Y:S01]  /*8bf0*/  SHF.R.U32.HI R5, RZ, UR10, R5 ;  /* 0x0000000aff057c19 */ /* 0x000fe20008011605 */
[----:B------:R-:W-:Y:S01]  /*8c00*/  ULDC UR10, c[0x0][0x608] ;  /* 0x00018200000a7ab9 */ /* 0x000fe20000000800 */
[----:B0-----:R-:W-:Y:S02]  /*8c10*/  R2UR UR11, R8 ;  /* 0x00000000080b72ca */ /* 0x001fe400000e0000 */
[--C-:B------:R-:W-:Y:S02]  /*8c20*/  SHF.R.U64 R15, R14, UR10, R5.reuse ;  /* 0x0000000a0e0f7c19 */ /* 0x100fe40008001205 */
[----:B------:R-:W-:Y:S01]  /*8c30*/  SHF.R.U32.HI R4, RZ, UR10, R5 ;  /* 0x0000000aff047c19 */ /* 0x000fe20008011605 */
[----:B------:R-:W-:-:S03]  /*8c40*/  UIADD3 UR10, -UR9, URZ, URZ ;  /* 0x0000003f090a7290 */ /* 0x000fc6000fffe13f */
[--C-:B------:R-:W-:Y:S01]  /*8c50*/  SHF.R.U64 R17, R15, UR12, R4.reuse ;  /* 0x0000000c0f117c19 */ /* 0x100fe20008001204 */
[----:B------:R-:W-:Y:S01]  /*8c60*/  ULDC UR9, c[0x0][0x144] ;  /* 0x0000510000097ab9 */ /* 0x000fe20000000800 */
[----:B------:R-:W-:-:S03]  /*8c70*/  SHF.R.U32.HI R5, RZ, UR12, R4 ;  /* 0x0000000cff057c19 */ /* 0x000fc60008011604 */
[----:B------:R-:W-:Y:S01]  /*8c80*/  IMAD.MOV.U32 R4, RZ, RZ, R17 ;  /* 0x000000ffff047224 */ /* 0x000fe200078e0011 */
[----:B------:R-:W-:Y:S06]  /*8c90*/  @!P1 BRA `(.L_x_180) ;  /* 0x0000000000289947 */ /* 0x000fec0003800000 */
        /* <DEDUP_REMOVED lines=10> */
.L_x_180:
[----:B------:R-:W-:Y:S01]  /*8d40*/  UIADD3 UR11, -UR11, URZ, URZ ;  /* 0x0000003f0b0b7290 */ /* 0x000fe2000fffe13f */
[----:B------:R-:W-:Y:S01]  /*8d50*/  SHF.R.U64 R5, R4, UR18, R5 ;  /* 0x0000001204057c19 */ /* 0x000fe20008001205 */
[----:B------:R-:W-:Y:S01]  /*8d60*/  UIMAD UR8, UR9, UR10, UR8 ;  /* 0x0000000a090872a4 */ /* 0x000fe2000f8e0208 */
[----:B------:R-:W-:Y:S02]  /*8d70*/  LOP3.LUT R4, R15, UR6, RZ, 0xc0, !PT ;  /* 0x000000060f047c12 */ /* 0x000fe4000f8ec0ff */
[----:B------:R-:W-:Y:S01]  /*8d80*/  ULDC UR9, c[0x0][0x148] ;  /* 0x0000520000097ab9 */ /* 0x000fe20000000800 */
[----:B------:R-:W-:Y:S01]  /*8d90*/  IMAD.MOV R6, RZ, RZ, -R5 ;  /* 0x000000ffff067224 */ /* 0x000fe200078e0a05 */
[----:B------:R-:W-:Y:S01]  /*8da0*/  @UP2 UIMAD UR8, UR9, UR11, UR15 ;  /* 0x0000000b090822a4 */ /* 0x000fe2000f8e020f */
[----:B------:R-:W-:Y:S01]  /*8db0*/  IMAD R5, R5, UR5, R4 ;  /* 0x0000000505057c24 */ /* 0x000fe2000f8e0204 */
[----:B------:R-:W-:Y:S01]  /*8dc0*/  LOP3.LUT R7, R14, UR4, RZ, 0xc0, !PT ;  /* 0x000000040e077c12 */ /* 0x000fe2000f8ec0ff */
[----:B------:R-:W-:Y:S01]  /*8dd0*/  ULDC UR9, c[0x0][0x638] ;  /* 0x00018e0000097ab9 */ /* 0x000fe20000000800 */
[----:B------:R-:W-:Y:S01]  /*8de0*/  PLOP3.LUT P1, PT, PT, PT, UP2, 0x80, 0x0 ;  /* 0x000000000000781c */ /* 0x000fe20003f2f028 */
[----:B------:R-:W-:-:S02]  /*8df0*/  IMAD R4, R6, UR9, R17 ;  /* 0x0000000906047c24 */ /* 0x000fc4000f8e0211 */
[----:B--2---:R-:W-:Y:S01]  /*8e00*/  IMAD R5, R5, R16, UR8 ;  /* 0x0000000805057e24 */ /* 0x004fe2000f8e0210 */
[----:B------:R-:W-:Y:S01]  /*8e10*/  ULDC UR8, c[0x0][0x600] ;  /* 0x0001800000087ab9 */ /* 0x000fe20000000800 */
[----:B------:R-:W-:Y:S02]  /*8e20*/  IMAD.MOV.U32 R6, RZ, RZ, 0x1 ;  /* 0x00000001ff067424 */ /* 0x000fe400078e00ff */
[----:B------:R-:W-:-:S05]  /*8e30*/  IMAD R8, R4, UR8, R7 ;  /* 0x0000000804087c24 */ /* 0x000fca000f8e0207 */
[----:B------:R-:W-:Y:S02]  /*8e40*/  SEL R4, R8, R5, !P1 ;  /* 0x0000000508047207 */ /* 0x000fe40004800000 */
[----:B------:R-:W-:-:S07]  /*8e50*/  SEL R5, R5, R8, !P1 ;  /* 0x0000000805057207 */ /* 0x000fce0004800000 */
.L_x_178:
[----:B------:R-:W-:Y:S05]  /*8e60*/  BSYNC B1 ;  /* 0x0000000000017941 */ /* 0x000fea0003800000 */
.L_x_177:
[----:B------:R-:W-:-:S13]  /*8e70*/  LOP3.LUT P1, RZ, R6, 0xff, RZ, 0xc0, !PT ;  /* 0x000000ff06ff7812 */ /* 0x000fda000782c0ff */
[----:B------:R-:W-:Y:S05]  /*8e80*/  @P1 BRA `(.L_x_181) ;  /* 0xfffffff4003c1947 */ /* 0x000fea000383ffff */
[----:B------:R-:W-:Y:S05]  /*8e90*/  BSYNC B0 ;  /* 0x0000000000007941 */ /* 0x000fea0003800000 */
.L_x_169:
[----:B------:R-:W-:-:S03]  /*8ea0*/  UMOV UR8, 0xffffffff ;  /* 0xffffffff00087882 */ /* 0x000fc60000000000 */
[----:B------:R-:W-:Y:S05]  /*8eb0*/  BRA.DIV UR8, `(.L_x_182) ;  /* 0x0000000608487947 */ /* 0x000fea000b800000 */
[----:B------:R-:W-:-:S13]  /*8ec0*/  ELECT P0, URZ, PT ;  /* 0x00000000003f782f */ /* 0x000fda0003800000 */
.L_x_198:
[----:B------:R-:W-:Y:S04]  /*8ed0*/  BSSY B0, `(.L_x_183) ;  /* 0x000002c000007945 */ /* 0x000fe80003800000 */
[----:B------:R-:W-:Y:S05]  /*8ee0*/  @!P0 BRA `(.L_x_184) ;  /* 0x0000000000a88947 */ /* 0x000fea0003800000 */
[----:B------:R-:W-:-:S04]  /*8ef0*/  ULOP3.LUT UR8, UR13, 0x2, URZ, 0xfc, !UPT ;  /* 0x000000020d087892 */ /* 0x000fc8000f8efc3f */
[----:B------:R-:W-:-:S06]  /*8f00*/  UISETP.NE.AND UP0, UPT, UR8, 0x3, UPT ;  /* 0x000000030800788c */ /* 0x000fcc000bf05270 */
[----:B------:R-:W-:-:S13]  /*8f10*/  PLOP3.LUT P0, PT, PT, PT, UP0, 0x80, 0x0 ;  /* 0x000000000000781c */ /* 0x000fda0003f0f008 */
[----:B------:R-:W-:Y:S05]  /*8f20*/  @!P0 BRA `(.L_x_185) ;  /* 0x0000000000048947 */ /* 0x000fea0003800000 */
[----:B------:R-:W-:Y:S01]  /*8f30*/  BPT.TRAP 0x1 ;  /* 0x000000040000795c */ /* 0x000fe20000300000 */
.L_x_185:
[----:B------:R-:W0:Y:S01]  /*8f40*/  S2R R3, SR_CgaCtaId ;  /* 0x0000000000037919 */ /* 0x000e220000008800 */
[----:B------:R-:W-:Y:S02]  /*8f50*/  MOV R0, 0x400 ;  /* 0x0000040000007802 */ /* 0x000fe40000000f00 */
[----:B------:R-:W-:Y:S02]  /*8f60*/  SHF.L.U32 R2, R10, 0x1f, RZ ;  /* 0x0000001f0a027819 */ /* 0x000fe400000006ff */
[----:B0-----:R-:W-:-:S05]  /*8f70*/  LEA R0, R3, R0, 0x18 ;  /* 0x0000000003007211 */ /* 0x001fca00078ec0ff */
[----:B------:R-:W-:-:S04]  /*8f80*/  VIADD R0, R0, 0x20 ;  /* 0x0000002000007836 */ /* 0x000fc80000000000 */
[C---:B------:R-:W-:Y:S02]  /*8f90*/  IMAD R5, R11.reuse, 0x8, R0 ;  /* 0x000000080b057824 */ /* 0x040fe400078e0200 */
[----:B------:R-:W-:Y:S02]  /*8fa0*/  VIADD R11, R11, 0x1 ;  /* 0x000000010b0b7836 */ /* 0x000fe40000000000 */
[----:B------:R-:W0:Y:S03]  /*8fb0*/  SYNCS.PHASECHK.TRANS64.TRYWAIT P0, [R5+URZ], R2 ;  /* 0x00000002050075a7 */ /* 0x000e26000800017f */
[----:B------:R-:W-:-:S04]  /*8fc0*/  ISETP.NE.AND P1, PT, R11, 0x4, PT ;  /* 0x000000040b00780c */ /* 0x000fc80003f25270 */
[----:B------:R-:W-:Y:S02]  /*8fd0*/  SEL R3, RZ, 0x1, P1 ;  /* 0x00000001ff037807 */ /* 0x000fe40000800000 */
[----:B------:R-:W-:Y:S02]  /*8fe0*/  SEL R11, R11, RZ, P1 ;  /* 0x000000ff0b0b7207 */ /* 0x000fe40000800000 */
[----:B------:R-:W-:-:S03]  /*8ff0*/  LOP3.LUT R10, R10, R3, RZ, 0x3c, !PT ;  /* 0x000000030a0a7212 */ /* 0x000fc600078e3cff */
[----:B------:R-:W-:Y:S01]  /*9000*/  IMAD R7, R11, 0x8, R0 ;  /* 0x000000080b077824 */ /* 0x000fe200078e0200 */
[----:B------:R-:W-:Y:S01]  /*9010*/  SHF.L.U32 R4, R10, 0x1f, RZ ;  /* 0x0000001f0a047819 */ /* 0x000fe200000006ff */
[----:B0-----:R-:W-:Y:S06]  /*9020*/  @!P0 BRA `(.L_x_186) ;  /* 0x0000000400108947 */ /* 0x001fec0003800000 */
.L_x_199:
[----:B------:R-:W1:Y:S01]  /*9030*/  SYNCS.PHASECHK.TRANS64.TRYWAIT P0, [R7+URZ], R4 ;  /* 0x00000004070075a7 */ /* 0x000e62000800017f */
[----:B0-----:R-:W-:-:S05]  /*9040*/  VIADD R2, R11, 0x1 ;  /* 0x000000010b027836 */ /* 0x001fca0000000000 */
[----:B------:R-:W-:-:S04]  /*9050*/  ISETP.NE.AND P1, PT, R2, 0x4, PT ;  /* 0x000000040200780c */ /* 0x000fc80003f25270 */
[----:B------:R-:W-:Y:S02]  /*9060*/  SEL R3, RZ, 0x1, P1 ;  /* 0x00000001ff037807 */ /* 0x000fe40000800000 */
[----:B------:R-:W-:Y:S02]  /*9070*/  SEL R9, R2, RZ, P1 ;  /* 0x000000ff02097207 */ /* 0x000fe40000800000 */
[----:B------:R-:W-:-:S03]  /*9080*/  LOP3.LUT R11, R10, R3, RZ, 0x3c, !PT ;  /* 0x000000030a0b7212 */ /* 0x000fc600078e3cff */
[----:B------:R-:W-:Y:S01]  /*9090*/  IMAD R6, R9, 0x8, R0 ;  /* 0x0000000809067824 */ /* 0x000fe200078e0200 */
[----:B------:R-:W-:Y:S01]  /*90a0*/  SHF.L.U32 R5, R11, 0x1f, RZ ;  /* 0x0000001f0b057819 */ /* 0x000fe200000006ff */
[----:B-1----:R-:W-:Y:S06]  /*90b0*/  @!P0 BRA `(.L_x_187) ;  /* 0x0000000400008947 */ /* 0x002fec0003800000 */
.L_x_200:
[----:B------:R-:W1:Y:S01]  /*90c0*/  SYNCS.PHASECHK.TRANS64.TRYWAIT P0, [R6+URZ], R5 ;  /* 0x00000005060075a7 */ /* 0x000e62000800017f */
[----:B------:R-:W-:-:S05]  /*90d0*/  VIADD R2, R9, 0x1 ;  /* 0x0000000109027836 */ /* 0x000fca0000000000 */
[----:B------:R-:W-:-:S04]  /*90e0*/  ISETP.NE.AND P1, PT, R2, 0x4, PT ;  /* 0x000000040200780c */ /* 0x000fc80003f25270 */
[----:B0-----:R-:W-:Y:S02]  /*90f0*/  SEL R4, RZ, 0x1, P1 ;  /* 0x00000001ff047807 */ /* 0x001fe40000800000 */
[----:B------:R-:W-:Y:S02]  /*9100*/  SEL R3, R2, RZ, P1 ;  /* 0x000000ff02037207 */ /* 0x000fe40000800000 */
[----:B------:R-:W-:Y:S01]  /*9110*/  LOP3.LUT R4, R11, R4, RZ, 0x3c, !PT ;  /* 0x000000040b047212 */ /* 0x000fe200078e3cff */
[----:B-1----:R-:W-:Y:S06]  /*9120*/  @!P0 BRA `(.L_x_188) ;  /* 0x0000000000f88947 */ /* 0x002fec0003800000 */
.L_x_201:
[----:B------:R-:W-:Y:S01]  /*9130*/  IMAD R3, R3, 0x8, R0 ;  /* 0x0000000803037824 */ /* 0x000fe200078e0200 */
[----:B------:R-:W-:-:S07]  /*9140*/  SHF.L.U32 R0, R4, 0x1f, RZ ;  /* 0x0000001f04007819 */ /* 0x000fce00000006ff */
.L_x_189:
[----:B-1----:R1:W2:Y:S02]  /*9150*/  SYNCS.PHASECHK.TRANS64.TRYWAIT P0, [R3+URZ], R0 ;  /* 0x00000000030075a7 */ /* 0x0022a4000800017f */
[----:B--2---:R-:W-:Y:S05]  /*9160*/  @!P0 NANOSLEEP.SYNCS 0x989680 ;  /* 0x009896800000895d */ /* 0x004fea0003900000 */
[----:B------:R-:W2:Y:S02]  /*9170*/  @!P0 SYNCS.PHASECHK.TRANS64 P0, [R3+URZ], R0 ;  /* 0x00000000030085a7 */ /* 0x000ea4000800007f */
[----:B--2---:R-:W-:Y:S05]  /*9180*/  @!P0 BRA `(.L_x_189) ;  /* 0xfffffffc00f08947 */ /* 0x004fea000383ffff */
.L_x_184:
[----:B------:R-:W-:Y:S05]  /*9190*/  BSYNC B0 ;  /* 0x0000000000007941 */ /* 0x000fea0003800000 */
.L_x_183:
[----:B------:R-:W-:Y:S05]  /*91a0*/  EXIT ;  /* 0x000000000000794d */ /* 0x000fea0003800000 */
.L_x_14:
[----:B0-----:R0:W2:Y:S02]  /*91b0*/  SYNCS.PHASECHK.TRANS64.TRYWAIT P0, [R13+URZ+-0x8], R10 ;  /* 0xfffff80a0d0075a7 */ /* 0x0010a4000800017f */
[----:B--2---:R-:W-:Y:S05]  /*91c0*/  @!P0 NANOSLEEP.SYNCS 0x989680 ;  /* 0x009896800000895d */ /* 0x004fea0003900000 */
[----:B------:R-:W2:Y:S02]  /*91d0*/  @!P0 SYNCS.PHASECHK.TRANS64 P0, [R13+URZ+-0x8], R10 ;  /* 0xfffff80a0d0085a7 */ /* 0x000ea4000800007f */
[----:B--2---:R-:W-:Y:S05]  /*91e0*/  @!P0 BRA `(.L_x_14) ;  /* 0xfffffffc00f08947 */ /* 0x004fea000383ffff */
[----:B------:R-:W-:Y:S05]  /*91f0*/  BRA `(.L_x_190) ;  /* 0xffffff8000d47947 */ /* 0x000fea000383ffff */
.L_x_19:
[----:B--2---:R-:W-:-:S04]  /*9200*/  IMAD.U32 R11, RZ, RZ, UR4 ;  /* 0x00000004ff0b7e24 */ /* 0x004fc8000f8e00ff */
[----:B------:R2:W3:Y:S03]  /*9210*/  SYNCS.PHASECHK.TRANS64.TRYWAIT P0, [R11+URZ], R10 ;  /* 0x0000000a0b0075a7 */ /* 0x0004e6000800017f */
[----:B---3--:R-:W-:Y:S05]  /*9220*/  @!P0 NANOSLEEP.SYNCS 0x989680 ;  /* 0x009896800000895d */ /* 0x008fea0003900000 */
[----:B------:R-:W3:Y:S02]  /*9230*/  @!P0 SYNCS.PHASECHK.TRANS64 P0, [R11+URZ], R10 ;  /* 0x0000000a0b0085a7 */ /* 0x000ee4000800007f */
[----:B---3--:R-:W-:Y:S05]  /*9240*/  @!P0 BRA `(.L_x_19) ;  /* 0xfffffffc00ec8947 */ /* 0x008fea000383ffff */
[----:B------:R-:W-:Y:S05]  /*9250*/  BRA `(.L_x_18) ;  /* 0xffffff8800007947 */ /* 0x000fea000383ffff */
.L_x_25:
[----:B--2---:R-:W-:-:S04]  /*9260*/  IMAD.U32 R146, RZ, RZ, UR16 ;  /* 0x00000010ff927e24 */ /* 0x004fc8000f8e00ff */
[----:B------:R2:W3:Y:S03]  /*9270*/  SYNCS.PHASECHK.TRANS64.TRYWAIT P0, [R146+URZ], R11 ;  /* 0x0000000b920075a7 */ /* 0x0004e6000800017f */
[----:B---3--:R-:W-:Y:S05]  /*9280*/  @!P0 NANOSLEEP.SYNCS 0x989680 ;  /* 0x009896800000895d */ /* 0x008fea0003900000 */
[----:B------:R-:W3:Y:S02]  /*9290*/  @!P0 SYNCS.PHASECHK.TRANS64 P0, [R146+URZ], R11 ;  /* 0x0000000b920085a7 */ /* 0x000ee4000800007f */
[----:B---3--:R-:W-:Y:S05]  /*92a0*/  @!P0 BRA `(.L_x_25) ;  /* 0xfffffffc00ec8947 */ /* 0x008fea000383ffff */
[----:B------:R-:W-:Y:S05]  /*92b0*/  BRA `(.L_x_24) ;  /* 0xffffff9000687947 */ /* 0x000fea000383ffff */
.L_x_33:
[----:B---3--:R3:W4:Y:S02]  /*92c0*/  SYNCS.PHASECHK.TRANS64.TRYWAIT P0, [R13+URZ+0x8], R10 ;  /* 0x0000080a0d0075a7 */ /* 0x008724000800017f */
[----:B----4-:R-:W-:Y:S05]  /*92d0*/  @!P0 NANOSLEEP.SYNCS 0x989680 ;  /* 0x009896800000895d */ /* 0x010fea0003900000 */
[----:B------:R-:W4:Y:S02]  /*92e0*/  @!P0 SYNCS.PHASECHK.TRANS64 P0, [R13+URZ+0x8], R10 ;  /* 0x0000080a0d0085a7 */ /* 0x000f24000800007f */
[----:B----4-:R-:W-:Y:S05]  /*92f0*/  @!P0 BRA `(.L_x_33) ;  /* 0xfffffffc00f08947 */ /* 0x010fea000383ffff */
[----:B------:R-:W-:Y:S05]  /*9300*/  BRA `(.L_x_191) ;  /* 0xffffff9c00c87947 */ /* 0x000fea000383ffff */
.L_x_170:
[----:B------:R-:W-:Y:S01]  /*9310*/  BSSY B1, `(.L_x_192) ;  /* 0x0000006000017945 */ /* 0x000fe20003800000 */
[----:B------:R-:W-:-:S07]  /*9320*/  IMAD.MOV.U32 R6, RZ, RZ, -0x1 ;  /* 0xffffffffff067424 */ /* 0x000fce00078e00ff */
[----:B------:R-:W-:Y:S05]  /*9330*/  WARPSYNC.COLLECTIVE R6, `(.L_x_193) ;  /* 0x00000000060c7348 */ /* 0x000fea0003c00000 */
[----:B------:R-:W-:Y:S02]  /*9340*/  ELECT P1, UR62, PT ;  /* 0x00000000003e782f */ /* 0x000fe40003820000 */
[----:B------:R-:W-:Y:S01]  /*9350*/  MOV R6, UR62 ;  /* 0x0000003e00067c02 */ /* 0x000fe20008000f00 */
[----:B------:R-:W-:Y:S10]  /*9360*/  ENDCOLLECTIVE ;  /* 0x000000000000791b */ /* 0x000ff40003800000 */
.L_x_193:
[----:B------:R-:W-:Y:S05]  /*9370*/  BSYNC B1 ;  /* 0x0000000000017941 */ /* 0x000fea0003800000 */
.L_x_192:
[----:B------:R-:W-:Y:S05]  /*9380*/  BRA `(.L_x_194) ;  /* 0xfffffff000087947 */ /* 0x000fea000383ffff */
.L_x_173:
[----:B-1----:R1:W2:Y:S02]  /*9390*/  SYNCS.PHASECHK.TRANS64.TRYWAIT P1, [R13+URZ+0x20], R6 ;  /* 0x000020060d0075a7 */ /* 0x0022a4000802017f */
[----:B--2---:R-:W-:Y:S05]  /*93a0*/  @!P1 NANOSLEEP.SYNCS 0x989680 ;  /* 0x009896800000995d */ /* 0x004fea0003900000 */
[----:B------:R-:W2:Y:S02]  /*93b0*/  @!P1 SYNCS.PHASECHK.TRANS64 P1, [R13+URZ+0x20], R6 ;  /* 0x000020060d0095a7 */ /* 0x000ea4000802007f */
[----:B--2---:R-:W-:Y:S05]  /*93c0*/  @!P1 BRA `(.L_x_173) ;  /* 0xfffffffc00f09947 */ /* 0x004fea000383ffff */
[----:B------:R-:W-:Y:S05]  /*93d0*/  BRA `(.L_x_195) ;  /* 0xfffffff0003c7947 */ /* 0x000fea000383ffff */
.L_x_182:
[----:B------:R-:W-:Y:S01]  /*93e0*/  BSSY B0, `(.L_x_196) ;  /* 0x0000006000007945 */ /* 0x000fe20003800000 */
[----:B------:R-:W-:-:S07]  /*93f0*/  IMAD.MOV.U32 R6, RZ, RZ, -0x1 ;  /* 0xffffffffff067424 */ /* 0x000fce00078e00ff */
[----:B------:R-:W-:Y:S05]  /*9400*/  WARPSYNC.COLLECTIVE R6, `(.L_x_197) ;  /* 0x00000000060c7348 */ /* 0x000fea0003c00000 */
[----:B------:R-:W-:Y:S02]  /*9410*/  ELECT P1, UR62, PT ;  /* 0x00000000003e782f */ /* 0x000fe40003820000 */
[----:B------:R-:W-:Y:S01]  /*9420*/  MOV R6, UR62 ;  /* 0x0000003e00067c02 */ /* 0x000fe20008000f00 */
[----:B------:R-:W-:Y:S10]  /*9430*/  ENDCOLLECTIVE ;  /* 0x000000000000791b */ /* 0x000ff40003800000 */
.L_x_197:
[----:B------:R-:W-:Y:S05]  /*9440*/  BSYNC B0 ;  /* 0x0000000000007941 */ /* 0x000fea0003800000 */
.L_x_196:
[----:B------:R-:W-:Y:S01]  /*9450*/  PLOP3.LUT P0, PT, P1, PT, PT, 0x80, 0x0 ;  /* 0x000000000000781c */ /* 0x000fe20000f0f070 */
[----:B------:R-:W-:-:S12]  /*9460*/  BRA `(.L_x_198) ;  /* 0xfffffff800987947 */ /* 0x000fd8000383ffff */
.L_x_186:
[----:B0-----:R0:W1:Y:S02]  /*9470*/  SYNCS.PHASECHK.TRANS64.TRYWAIT P0, [R5+URZ], R2 ;  /* 0x00000002050075a7 */ /* 0x001064000800017f */
[----:B-1----:R-:W-:Y:S05]  /*9480*/  @!P0 NANOSLEEP.SYNCS 0x989680 ;  /* 0x009896800000895d */ /* 0x002fea0003900000 */
[----:B------:R-:W1:Y:S02]  /*9490*/  @!P0 SYNCS.PHASECHK.TRANS64 P0, [R5+URZ], R2 ;  /* 0x00000002050085a7 */ /* 0x000e64000800007f */
[----:B-1----:R-:W-:Y:S05]  /*94a0*/  @!P0 BRA `(.L_x_186) ;  /* 0xfffffffc00f08947 */ /* 0x002fea000383ffff */
[----:B------:R-:W-:Y:S05]  /*94b0*/  BRA `(.L_x_199) ;  /* 0xfffffff800dc7947 */ /* 0x000fea000383ffff */
.L_x_187:
[----:B0-----:R0:W1:Y:S02]  /*94c0*/  SYNCS.PHASECHK.TRANS64.TRYWAIT P0, [R7+URZ], R4 ;  /* 0x00000004070075a7 */ /* 0x001064000800017f */
[----:B-1----:R-:W-:Y:S05]  /*94d0*/  @!P0 NANOSLEEP.SYNCS 0x989680 ;  /* 0x009896800000895d */ /* 0x002fea0003900000 */
[----:B------:R-:W1:Y:S02]  /*94e0*/  @!P0 SYNCS.PHASECHK.TRANS64 P0, [R7+URZ], R4 ;  /* 0x00000004070085a7 */ /* 0x000e64000800007f */
[----:B-1----:R-:W-:Y:S05]  /*94f0*/  @!P0 BRA `(.L_x_187) ;  /* 0xfffffffc00f08947 */ /* 0x002fea000383ffff */
[----:B------:R-:W-:Y:S05]  /*9500*/  BRA `(.L_x_200) ;  /* 0xfffffff800ec7947 */ /* 0x000fea000383ffff */
.L_x_188:
[----:B0-----:R0:W1:Y:S02]  /*9510*/  SYNCS.PHASECHK.TRANS64.TRYWAIT P0, [R6+URZ], R5 ;  /* 0x00000005060075a7 */ /* 0x001064000800017f */
[----:B-1----:R-:W-:Y:S05]  /*9520*/  @!P0 NANOSLEEP.SYNCS 0x989680 ;  /* 0x009896800000895d */ /* 0x002fea0003900000 */
[----:B------:R-:W1:Y:S02]  /*9530*/  @!P0 SYNCS.PHASECHK.TRANS64 P0, [R6+URZ], R5 ;  /* 0x00000005060085a7 */ /* 0x000e64000800007f */
[----:B-1----:R-:W-:Y:S05]  /*9540*/  @!P0 BRA `(.L_x_188) ;  /* 0xfffffffc00f08947 */ /* 0x002fea000383ffff */
[----:B------:R-:W-:Y:S05]  /*9550*/  BRA `(.L_x_201) ;  /* 0xfffffff800f47947 */ /* 0x000fea000383ffff */
.L_x_202:
[----:B------:R-:W-:-:S00]  /*9560*/  BRA `(.L_x_202) ;  /* 0xfffffffc00fc7947 */ /* 0x000fc0000383ffff */
[----:B------:R-:W-:-:S00]  /*9570*/  NOP ;  /* 0x0000000000007918 */ /* 0x000fc00000000000 */
        /* <DEDUP_REMOVED lines=8> */
.L_x_203:


//--------------------- .nv.shared._ZN7cutlass13device_kernelINS_4gemm6kernel13GemmUniversalIN4cute5tupleIJiiiiEEENS1_10collective13CollectiveMmaINS1_37MainloopSm90TmaGmmaWarpSpecializedFP8ILi4ENS5_IJNS4_1CILi1EEESB_SB_EEENS1_32KernelTmaWarpSpecializedPingpongEEENS5_IJNSA_ILi64EEENSA_ILi128EEESG_EEENS_12float_e5m2_tENS5_IJlSB_lEEESI_SJ_NS4_8TiledMMAINS4_8MMA_AtomIJNS4_4SM904GMMA31MMA_64x128x32_F32E5M2E5M2_SS_TNILNSN_7ScaleInE1ELSP_1EEEEEENS4_6LayoutISC_NS5_IJNSA_ILi0EEEST_ST_EEEEENS5_IJNS4_10UnderscoreESW_SW_EEEEENS4_13SM90_TMA_LOADENS4_14ComposedLayoutINS4_7SwizzleILi3ELi4ELi3EEENS4_18smem_ptr_flag_bitsILi8EEENSS_INS5_IJNSA_ILi8EEESG_EEENS5_IJSG_SB_EEEEEEEvNS4_8identityESZ_S19_vS1A_EENS_8epilogue10collective6detail29Sm90TmaWarpSpecializedAdapterINS1D_15DefaultEpilogueISI_SJ_SJ_NS1C_6thread17LinearCombinationISI_Li1EffLNS1H_9ScaleType4KindE0ELNS_15FloatRoundStyleE2ESI_EENS1_15EpilogueDefaultEEEEEvvEEEEvNT_6ParamsE --------------------------
	.section	.nv.shared._ZN7cutlass13device_kernelINS_4gemm6kernel13GemmUniversalIN4cute5tupleIJiiiiEEENS1_10collective13CollectiveMmaINS1_37MainloopSm90TmaGmmaWarpSpecializedFP8ILi4ENS5_IJNS4_1CILi1EEESB_SB_EEENS1_32KernelTmaWarpSpecializedPingpongEEENS5_IJNSA_ILi64EEENSA_ILi128EEESG_EEENS_12float_e5m2_tENS5_IJlSB_lEEESI_SJ_NS4_8TiledMMAINS4_8MMA_AtomIJNS4_4SM904GMMA31MMA_64x128x32_F32E5M2E5M2_SS_TNILNSN_7ScaleInE1ELSP_1EEEEEENS4_6LayoutISC_NS5_IJNSA_ILi0EEEST_ST_EEEEENS5_IJNS4_10UnderscoreESW_SW_EEEEENS4_13SM90_TMA_LOADENS4_14ComposedLayoutINS4_7SwizzleILi3ELi4ELi3EEENS4_18smem_ptr_flag_bitsILi8EEENSS_INS5_IJNSA_ILi8EEESG_EEENS5_IJSG_SB_EEEEEEEvNS4_8identityESZ_S19_vS1A_EENS_8epilogue10collective6detail29Sm90TmaWarpSpecializedAdapterINS1D_15DefaultEpilogueISI_SJ_SJ_NS1C_6thread17LinearCombinationISI_Li1EffLNS1H_9ScaleType4KindE0ELNS_15FloatRoundStyleE2ESI_EENS1_15EpilogueDefaultEEEEEvvEEEEvNT_6ParamsE,"aw",@nobits
	.sectionflags	@""
	.align	16
	.zero		1024


//--------------------- .nv.shared.reserved.0     --------------------------
	.section	.nv.shared.reserved.0,"aw",@nobits
	.weak		__nv_reservedSMEM_offset_0_alias
	.size		__nv_reservedSMEM_offset_0_alias, 0, 0
	.other		__nv_reservedSMEM_offset_0_alias,@"STO_CUDA_RESERVED_SHARED STV_DEFAULT"
__nv_reservedSMEM_offset_0_alias:
	.zero		0


//--------------------- .nv.global                --------------------------
	.section	.nv.global,"aw",@nobits
.nv.global:
	.type		_ZN40_INTERNAL_2aae1d13_4_k_cu_59a98485_199714cute1_E,@object
	.size		_ZN40_INTERNAL_2aae1d13_4_k_cu_59a98485_199714cute1_E,(_ZN40_INTERNAL_2aae1d13_4_k_cu_59a98485_199714cuda3std3__45__cpo6cbeginE - _ZN40_INTERNAL_2aae1d13_4_k_cu_59a98485_199714cute1_E)
_ZN40_INTERNAL_2aae1d13_4_k_cu_59a98485_199714cute1_E:
	.zero		1
	.type		_ZN40_INTERNAL_2aae1d13_4_k_cu_59a98485_199714cuda3std3__45__cpo6cbeginE,@object
	.size		_ZN40_INTERNAL_2aae1d13_4_k_cu_59a98485_199714cuda3std3__45__cpo6cbeginE,(_ZN40_INTERNAL_2aae1d13_4_k_cu_59a98485_199714cuda3std3__48in_placeE - _ZN40_INTERNAL_2aae1d13_4_k_cu_59a98485_199714cuda3std3__45__cpo6cbeginE)
_ZN40_INTERNAL_2aae1d13_4_k_cu_59a98485_199714cuda3std3__45__cpo6cbeginE:
	.zero		1
	.type		_ZN40_INTERNAL_2aae1d13_4_k_cu_59a98485_199714cuda3std3__48in_placeE,@object
	.size		_ZN40_INTERNAL_2aae1d13_4_k_cu_59a98485_199714cuda3std3__48in_placeE,(_ZN40_INTERNAL_2aae1d13_4_k_cu_59a98485_199714cuda3std6ranges3__45__cpo9iter_moveE - _ZN40_INTERNAL_2aae1d13_4_k_cu_59a98485_199714cuda3std3__48in_placeE)
_ZN40_INTERNAL_2aae1d13_4_k_cu_59a98485_199714cuda3std3__48in_placeE:
	.zero		1
	.type		_ZN40_INTERNAL_2aae1d13_4_k_cu_59a98485_199714cuda3std6ranges3__45__cpo9iter_moveE,@object
	.size		_ZN40_INTERNAL_2aae1d13_4_k_cu_59a98485_199714cuda3std6ranges3__45__cpo9iter_moveE,(_ZN40_INTERNAL_2aae1d13_4_k_cu_59a98485_199714cuda3std3__45__cpo5beginE - _ZN40_INTERNAL_2aae1d13_4_k_cu_59a98485_199714cuda3std6ranges3__45__cpo9iter_moveE)
_ZN40_INTERNAL_2aae1d13_4_k_cu_59a98485_199714cuda3std6ranges3__45__cpo9iter_moveE:
	.zero		1
	.type		_ZN40_INTERNAL_2aae1d13_4_k_cu_59a98485_199714cuda3std3__45__cpo5beginE,@object
	.size		_ZN40_INTERNAL_2aae1d13_4_k_cu_59a98485_199714cuda3std3__45__cpo5beginE,(_ZN40_INTERNAL_2aae1d13_4_k_cu_59a98485_199714cuda3std3__442_GLOBAL__N__2aae1d13_4_k_cu_59a98485_199716ignoreE - _ZN40_INTERNAL_2aae1d13_4_k_cu_59a98485_199714cuda3std3__45__cpo5beginE)
_ZN40_INTERNAL_2aae1d13_4_k_cu_59a98485_199714cuda3std3__45__cpo5beginE:
	.zero		1
	.type		_ZN40_INTERNAL_2aae1d13_4_k_cu_59a98485_199714cuda3std3__442_GLOBAL__N__2aae1d13_4_k_cu_59a98485_199716ignoreE,@object
	.size		_ZN40_INTERNAL_2aae1d13_4_k_cu_59a98485_199714cuda3std3__442_GLOBAL__N__2aae1d13_4_k_cu_59a98485_199716ignoreE,(_ZN40_INTERNAL_2aae1d13_4_k_cu_59a98485_199714cute7productE - _ZN40_INTERNAL_2aae1d13_4_k_cu_59a98485_199714cuda3std3__442_GLOBAL__N__2aae1d13_4_k_cu_59a98485_199716ignoreE)
_ZN40_INTERNAL_2aae1d13_4_k_cu_59a98485_199714cuda3std3__442_GLOBAL__N__2aae1d13_4_k_cu_59a98485_199716ignoreE:
	.zero		1
	.type		_ZN40_INTERNAL_2aae1d13_4_k_cu_59a98485_199714cute7productE,@object
	.size		_ZN40_INTERNAL_2aae1d13_4_k_cu_59a98485_199714cute7productE,(_ZN40_INTERNAL_2aae1d13_4_k_cu_59a98485_199714cuda3std3__45__cpo3endE - _ZN40_INTERNAL_2aae1d13_4_k_cu_59a98485_199714cute7productE)
_ZN40_INTERNAL_2aae1d13_4_k_cu_59a98485_199714cute7productE:
	.zero		1
	.type		_ZN40_INTERNAL_2aae1d13_4_k_cu_59a98485_199714cuda3std3__45__cpo3endE,@object
	.size		_ZN40_INTERNAL_2aae1d13_4_k_cu_59a98485_199714cuda3std3__45__cpo3endE,(_ZN40_INTERNAL_2aae1d13_4_k_cu_59a98485_199714cuda3std3__419piecewise_constructE - _ZN40_INTERNAL_2aae1d13_4_k_cu_59a98485_199714cuda3std3__45__cpo3endE)
_ZN40_INTERNAL_2aae1d13_4_k_cu_59a98485_199714cuda3std3__45__cpo3endE:
	.zero		1
	.type		_ZN40_INTERNAL_2aae1d13_4_k_cu_59a98485_199714cuda3std3__419piecewise_constructE,@object
	.size		_ZN40_INTERNAL_2aae1d13_4_k_cu_59a98485_199714cuda3std3__419piecewise_constructE,(_ZN40_INTERNAL_2aae1d13_4_k_cu_59a98485_199714cuda3std3__45__cpo4cendE - _ZN40_INTERNAL_2aae1d13_4_k_cu_59a98485_199714cuda3std3__419piecewise_constructE)
_ZN40_INTERNAL_2aae1d13_4_k_cu_59a98485_199714cuda3std3__419piecewise_constructE:
	.zero		1
	.type		_ZN40_INTERNAL_2aae1d13_4_k_cu_59a98485_199714cuda3std3__45__cpo4cendE,@object
	.size		_ZN40_INTERNAL_2aae1d13_4_k_cu_59a98485_199714cuda3std3__45__cpo4cendE,(_ZN40_INTERNAL_2aae1d13_4_k_cu_59a98485_199714cuda3std6ranges3__45__cpo4swapE - _ZN40_INTERNAL_2aae1d13_4_k_cu_59a98485_199714cuda3std3__45__cpo4cendE)
_ZN40_INTERNAL_2aae1d13_4_k_cu_59a98485_199714cuda3std3__45__cpo4cendE:
	.zero		1
	.type		_ZN40_INTERNAL_2aae1d13_4_k_cu_59a98485_199714cuda3std6ranges3__45__cpo4swapE,@object
	.size		_ZN40_INTERNAL_2aae1d13_4_k_cu_59a98485_199714cuda3std6ranges3__45__cpo4swapE,(.L_7 - _ZN40_INTERNAL_2aae1d13_4_k_cu_59a98485_199714cuda3std6ranges3__45__cpo4swapE)
_ZN40_INTERNAL_2aae1d13_4_k_cu_59a98485_199714cuda3std6ranges3__45__cpo4swapE:
	.zero		1
.L_7:


//--------------------- .nv.constant0._ZN7cutlass13device_kernelINS_4gemm6kernel13GemmUniversalIN4cute5tupleIJiiiiEEENS1_10collective13CollectiveMmaINS1_37MainloopSm90TmaGmmaWarpSpecializedFP8ILi4ENS5_IJNS4_1CILi1EEESB_SB_EEENS1_32KernelTmaWarpSpecializedPingpongEEENS5_IJNSA_ILi64EEENSA_ILi128EEESG_EEENS_12float_e5m2_tENS5_IJlSB_lEEESI_SJ_NS4_8TiledMMAINS4_8MMA_AtomIJNS4_4SM904GMMA31MMA_64x128x32_F32E5M2E5M2_SS_TNILNSN_7ScaleInE1ELSP_1EEEEEENS4_6LayoutISC_NS5_IJNSA_ILi0EEEST_ST_EEEEENS5_IJNS4_10UnderscoreESW_SW_EEEEENS4_13SM90_TMA_LOADENS4_14ComposedLayoutINS4_7SwizzleILi3ELi4ELi3EEENS4_18smem_ptr_flag_bitsILi8EEENSS_INS5_IJNSA_ILi8EEESG_EEENS5_IJSG_SB_EEEEEEEvNS4_8identityESZ_S19_vS1A_EENS_8epilogue10collective6detail29Sm90TmaWarpSpecializedAdapterINS1D_15DefaultEpilogueISI_SJ_SJ_NS1C_6thread17LinearCombinationISI_Li1EffLNS1H_9ScaleType4KindE0ELNS_15FloatRoundStyleE2ESI_EENS1_15EpilogueDefaultEEEEEvvEEEEvNT_6ParamsE --------------------------
	.section	.nv.constant0._ZN7cutlass13device_kernelINS_4gemm6kernel13GemmUniversalIN4cute5tupleIJiiiiEEENS1_10collective13CollectiveMmaINS1_37MainloopSm90TmaGmmaWarpSpecializedFP8ILi4ENS5_IJNS4_1CILi1EEESB_SB_EEENS1_32KernelTmaWarpSpecializedPingpongEEENS5_IJNSA_ILi64EEENSA_ILi128EEESG_EEENS_12float_e5m2_tENS5_IJlSB_lEEESI_SJ_NS4_8TiledMMAINS4_8MMA_AtomIJNS4_4SM904GMMA31MMA_64x128x32_F32E5M2E5M2_SS_TNILNSN_7ScaleInE1ELSP_1EEEEEENS4_6LayoutISC_NS5_IJNSA_ILi0EEEST_ST_EEEEENS5_IJNS4_10UnderscoreESW_SW_EEEEENS4_13SM90_TMA_LOADENS4_14ComposedLayoutINS4_7SwizzleILi3ELi4ELi3EEENS4_18smem_ptr_flag_bitsILi8EEENSS_INS5_IJNSA_ILi8EEESG_EEENS5_IJSG_SB_EEEEEEEvNS4_8identityESZ_S19_vS1A_EENS_8epilogue10collective6detail29Sm90TmaWarpSpecializedAdapterINS1D_15DefaultEpilogueISI_SJ_SJ_NS1C_6thread17LinearCombinationISI_Li1EffLNS1H_9ScaleType4KindE0ELNS_15FloatRoundStyleE2ESI_EENS1_15EpilogueDefaultEEEEEvvEEEEvNT_6ParamsE,"a",@progbits
	.sectionflags	@""
	.align	4
.nv.constant0._ZN7cutlass13device_kernelINS_4gemm6kernel13GemmUniversalIN4cute5tupleIJiiiiEEENS1_10collective13CollectiveMmaINS1_37MainloopSm90TmaGmmaWarpSpecializedFP8ILi4ENS5_IJNS4_1CILi1EEESB_SB_EEENS1_32KernelTmaWarpSpecializedPingpongEEENS5_IJNSA_ILi64EEENSA_ILi128EEESG_EEENS_12float_e5m2_tENS5_IJlSB_lEEESI_SJ_NS4_8TiledMMAINS4_8MMA_AtomIJNS4_4SM904GMMA31MMA_64x128x32_F32E5M2E5M2_SS_TNILNSN_7ScaleInE1ELSP_1EEEEEENS4_6LayoutISC_NS5_IJNSA_ILi0EEEST_ST_EEEEENS5_IJNS4_10UnderscoreESW_SW_EEEEENS4_13SM90_TMA_LOADENS4_14ComposedLayoutINS4_7SwizzleILi3ELi4ELi3EEENS4_18smem_ptr_flag_bitsILi8EEENSS_INS5_IJNSA_ILi8EEESG_EEENS5_IJSG_SB_EEEEEEEvNS4_8identityESZ_S19_vS1A_EENS_8epilogue10collective6detail29Sm90TmaWarpSpecializedAdapterINS1D_15DefaultEpilogueISI_SJ_SJ_NS1C_6thread17LinearCombinationISI_Li1EffLNS1H_9ScaleType4KindE0ELNS_15FloatRoundStyleE2ESI_EENS1_15EpilogueDefaultEEEEEvvEEEEvNT_6ParamsE:
	.zero		1664


//--------------------- SYMBOLS --------------------------

	.type		.nv.reservedSmem.offset0,@object
	.size		.nv.reservedSmem.offset0,0x4
